	.target	sm_90a

	.elftype	@"ET_EXEC"


//--------------------- .note.nv.tkinfo           --------------------------
	.section	.note.nv.tkinfo,"",@"SHT_NOTE"
	.sectionflags	@"SHF_NOTE_NV_TKINFO"
	.tkinfo
        /*0018*/ 	.word	0x00000002
        /*0030*/ 	.string	""
        /*0030*/ 	.string	"ptxas"
        /*0030*/ 	.string	"Cuda compilation tools, release 13.0, V13.0.88"
        /*0030*/ 	.string	"Build cuda_13.0.r13.0/compiler.36424714_0"
        /*0030*/ 	.string	"-arch sm_90a -m 64 "



//--------------------- .note.nv.cuinfo           --------------------------
	.section	.note.nv.cuinfo,"",@"SHT_NOTE"
	.sectionflags	@"SHF_NOTE_NV_CUINFO"
        /*0018*/ 	.short	0x0002
        /*001a*/ 	.short	0x005a
        /*001c*/ 	.short	0x0082
	.zero		2


//--------------------- .nv.info                  --------------------------
	.section	.nv.info,"",@"SHT_CUDA_INFO"
	.align	4


	//----- nvinfo : EIATTR_REGCOUNT
	.align		4
        /*0000*/ 	.byte	0x04, 0x2f
        /*0002*/ 	.short	(.L_12 - .L_11)
	.align		4
.L_11:
        /*0004*/ 	.word	index@(_ZN7cutlass13device_kernelINS_4gemm6kernel13GemmUniversalIN4cute5tupleIJiiiiEEENS1_10collective13CollectiveMmaINS1_37MainloopSm90TmaGmmaWarpSpecializedFP8ILi5ENS5_IJNS4_1CILi1EEESB_SB_EEENS1_35KernelTmaWarpSpecializedCooperativeEEENS5_IJNSA_ILi128EEENSA_ILi224EEESF_EEENS_12float_e4m3_tENS5_IJlSB_lEEESI_SJ_NS4_8TiledMMAINS4_8MMA_AtomIJNS4_4SM904GMMA30MMA_64x32x32_F32E4M3E4M3_SS_TNILNSN_7ScaleInE1ELSP_1EEEEEENS4_6LayoutINS5_IJNSA_ILi2EEESB_SB_EEENS5_IJSB_NSA_ILi0EEESV_EEEEENS5_IJNS4_10UnderscoreESY_SY_EEEEENS4_13SM90_TMA_LOADENS4_14ComposedLayoutINS4_7SwizzleILi3ELi4ELi3EEENS4_18smem_ptr_flag_bitsILi8EEENSS_INS5_IJNSA_ILi8EEESF_EEENS5_IJSF_SB_EEEEEEEvNS4_8identityES11_S1B_vS1C_EENS_8epilogue10collective6detail29Sm90TmaWarpSpecializedAdapterINS1F_15DefaultEpilogueISI_SJ_SJ_NS1E_6thread17LinearCombinationISI_Li1EffLNS1J_9ScaleType4KindE0ELNS_15FloatRoundStyleE2ESI_EENS1_15EpilogueDefaultEEEEEvvEEEEvNT_6ParamsE)
        /*0008*/ 	.word	0x000000a8


	//----- nvinfo : EIATTR_FRAME_SIZE
	.align		4
.L_12:
        /*000c*/ 	.byte	0x04, 0x11
        /*000e*/ 	.short	(.L_14 - .L_13)
	.align		4
.L_13:
        /*0010*/ 	.word	index@(_ZN7cutlass13device_kernelINS_4gemm6kernel13GemmUniversalIN4cute5tupleIJiiiiEEENS1_10collective13CollectiveMmaINS1_37MainloopSm90TmaGmmaWarpSpecializedFP8ILi5ENS5_IJNS4_1CILi1EEESB_SB_EEENS1_35KernelTmaWarpSpecializedCooperativeEEENS5_IJNSA_ILi128EEENSA_ILi224EEESF_EEENS_12float_e4m3_tENS5_IJlSB_lEEESI_SJ_NS4_8TiledMMAINS4_8MMA_AtomIJNS4_4SM904GMMA30MMA_64x32x32_F32E4M3E4M3_SS_TNILNSN_7ScaleInE1ELSP_1EEEEEENS4_6LayoutINS5_IJNSA_ILi2EEESB_SB_EEENS5_IJSB_NSA_ILi0EEESV_EEEEENS5_IJNS4_10UnderscoreESY_SY_EEEEENS4_13SM90_TMA_LOADENS4_14ComposedLayoutINS4_7SwizzleILi3ELi4ELi3EEENS4_18smem_ptr_flag_bitsILi8EEENSS_INS5_IJNSA_ILi8EEESF_EEENS5_IJSF_SB_EEEEEEEvNS4_8identityES11_S1B_vS1C_EENS_8epilogue10collective6detail29Sm90TmaWarpSpecializedAdapterINS1F_15DefaultEpilogueISI_SJ_SJ_NS1E_6thread17LinearCombinationISI_Li1EffLNS1J_9ScaleType4KindE0ELNS_15FloatRoundStyleE2ESI_EENS1_15EpilogueDefaultEEEEEvvEEEEvNT_6ParamsE)
        /*0014*/ 	.word	0x00000010


	//----- nvinfo : EIATTR_MIN_STACK_SIZE
	.align		4
.L_14:
        /*0018*/ 	.byte	0x04, 0x12
        /*001a*/ 	.short	(.L_16 - .L_15)
	.align		4
.L_15:
        /*001c*/ 	.word	index@(_ZN7cutlass13device_kernelINS_4gemm6kernel13GemmUniversalIN4cute5tupleIJiiiiEEENS1_10collective13CollectiveMmaINS1_37MainloopSm90TmaGmmaWarpSpecializedFP8ILi5ENS5_IJNS4_1CILi1EEESB_SB_EEENS1_35KernelTmaWarpSpecializedCooperativeEEENS5_IJNSA_ILi128EEENSA_ILi224EEESF_EEENS_12float_e4m3_tENS5_IJlSB_lEEESI_SJ_NS4_8TiledMMAINS4_8MMA_AtomIJNS4_4SM904GMMA30MMA_64x32x32_F32E4M3E4M3_SS_TNILNSN_7ScaleInE1ELSP_1EEEEEENS4_6LayoutINS5_IJNSA_ILi2EEESB_SB_EEENS5_IJSB_NSA_ILi0EEESV_EEEEENS5_IJNS4_10UnderscoreESY_SY_EEEEENS4_13SM90_TMA_LOADENS4_14ComposedLayoutINS4_7SwizzleILi3ELi4ELi3EEENS4_18smem_ptr_flag_bitsILi8EEENSS_INS5_IJNSA_ILi8EEESF_EEENS5_IJSF_SB_EEEEEEEvNS4_8identityES11_S1B_vS1C_EENS_8epilogue10collective6detail29Sm90TmaWarpSpecializedAdapterINS1F_15DefaultEpilogueISI_SJ_SJ_NS1E_6thread17LinearCombinationISI_Li1EffLNS1J_9ScaleType4KindE0ELNS_15FloatRoundStyleE2ESI_EENS1_15EpilogueDefaultEEEEEvvEEEEvNT_6ParamsE)
        /*0020*/ 	.word	0x00000010
.L_16:


//--------------------- .nv.compat                --------------------------
	.section	.nv.compat,"",@"SHT_CUDA_COMPAT_INFO"
	.align	4
        /*0000*/ 	.byte	0x02, 0x09, 0x01, 0x00, 0x02, 0x02, 0x04, 0x00, 0x02, 0x05, 0x05, 0x00, 0x03, 0x07, 0x01, 0x01
        /*0010*/ 	.byte	0x02, 0x03, 0x01, 0x00, 0x02, 0x06, 0x01, 0x00, 0x04, 0x0b, 0x08, 0x00, 0x00, 0x00, 0x00, 0x00
        /*0020*/ 	.byte	0x00, 0x00, 0x00, 0x00


//--------------------- .nv.info._ZN7cutlass13device_kernelINS_4gemm6kernel13GemmUniversalIN4cute5tupleIJiiiiEEENS1_10collective13CollectiveMmaINS1_37MainloopSm90TmaGmmaWarpSpecializedFP8ILi5ENS5_IJNS4_1CILi1EEESB_SB_EEENS1_35KernelTmaWarpSpecializedCooperativeEEENS5_IJNSA_ILi128EEENSA_ILi224EEESF_EEENS_12float_e4m3_tENS5_IJlSB_lEEESI_SJ_NS4_8TiledMMAINS4_8MMA_AtomIJNS4_4SM904GMMA30MMA_64x32x32_F32E4M3E4M3_SS_TNILNSN_7ScaleInE1ELSP_1EEEEEENS4_6LayoutINS5_IJNSA_ILi2EEESB_SB_EEENS5_IJSB_NSA_ILi0EEESV_EEEEENS5_IJNS4_10UnderscoreESY_SY_EEEEENS4_13SM90_TMA_LOADENS4_14ComposedLayoutINS4_7SwizzleILi3ELi4ELi3EEENS4_18smem_ptr_flag_bitsILi8EEENSS_INS5_IJNSA_ILi8EEESF_EEENS5_IJSF_SB_EEEEEEEvNS4_8identityES11_S1B_vS1C_EENS_8epilogue10collective6detail29Sm90TmaWarpSpecializedAdapterINS1F_15DefaultEpilogueISI_SJ_SJ_NS1E_6thread17LinearCombinationISI_Li1EffLNS1J_9ScaleType4KindE0ELNS_15FloatRoundStyleE2ESI_EENS1_15EpilogueDefaultEEEEEvvEEEEvNT_6ParamsE --------------------------
	.section	.nv.info._ZN7cutlass13device_kernelINS_4gemm6kernel13GemmUniversalIN4cute5tupleIJiiiiEEENS1_10collective13CollectiveMmaINS1_37MainloopSm90TmaGmmaWarpSpecializedFP8ILi5ENS5_IJNS4_1CILi1EEESB_SB_EEENS1_35KernelTmaWarpSpecializedCooperativeEEENS5_IJNSA_ILi128EEENSA_ILi224EEESF_EEENS_12float_e4m3_tENS5_IJlSB_lEEESI_SJ_NS4_8TiledMMAINS4_8MMA_AtomIJNS4_4SM904GMMA30MMA_64x32x32_F32E4M3E4M3_SS_TNILNSN_7ScaleInE1ELSP_1EEEEEENS4_6LayoutINS5_IJNSA_ILi2EEESB_SB_EEENS5_IJSB_NSA_ILi0EEESV_EEEEENS5_IJNS4_10UnderscoreESY_SY_EEEEENS4_13SM90_TMA_LOADENS4_14ComposedLayoutINS4_7SwizzleILi3ELi4ELi3EEENS4_18smem_ptr_flag_bitsILi8EEENSS_INS5_IJNSA_ILi8EEESF_EEENS5_IJSF_SB_EEEEEEEvNS4_8identityES11_S1B_vS1C_EENS_8epilogue10collective6detail29Sm90TmaWarpSpecializedAdapterINS1F_15DefaultEpilogueISI_SJ_SJ_NS1E_6thread17LinearCombinationISI_Li1EffLNS1J_9ScaleType4KindE0ELNS_15FloatRoundStyleE2ESI_EENS1_15EpilogueDefaultEEEEEvvEEEEvNT_6ParamsE,"",@"SHT_CUDA_INFO"
	.sectionflags	@""
	.align	4


	//----- nvinfo : EIATTR_CUDA_API_VERSION
	.align		4
        /*0000*/ 	.byte	0x04, 0x37
        /*0002*/ 	.short	(.L_18 - .L_17)
.L_17:
        /*0004*/ 	.word	0x00000082


	//----- nvinfo : EIATTR_KPARAM_INFO
	.align		4
.L_18:
        /*0008*/ 	.byte	0x04, 0x17
        /*000a*/ 	.short	(.L_20 - .L_19)
.L_19:
        /*000c*/ 	.word	0x00000000
        /*0010*/ 	.short	0x0000
        /*0012*/ 	.short	0x0070
        /*0014*/ 	.byte	0x00, 0xf0, 0x01, 0x10


	//----- nvinfo : EIATTR_SPARSE_MMA_MASK
	.align		4
.L_20:
        /*0018*/ 	.byte	0x03, 0x50
        /*001a*/ 	.short	0x0000


	//----- nvinfo : EIATTR_MAXREG_COUNT
	.align		4
        /*001c*/ 	.byte	0x03, 0x1b
        /*001e*/ 	.short	0x00a8


	//----- nvinfo : EIATTR_NUM_BARRIERS
	.align		4
        /*0020*/ 	.byte	0x02, 0x4c
        /*0022*/ 	.byte	0x01
	.zero		1


	//----- nvinfo : EIATTR_ANNOTATIONS
	.align		4
        /*0024*/ 	.byte	0x04, 0x55
        /*0026*/ 	.short	(.L_22 - .L_21)


	//   ....[0]....
.L_21:
        /*0028*/ 	.word	0x00000001
        /*002c*/ 	.byte	0xb0, 0x05, 0x00, 0x00, 0x01, 0x00, 0x00, 0x00, 0xd0, 0x05, 0x00, 0x00, 0x01, 0x00, 0x00, 0x00
        /* <DEDUP_REMOVED lines=9> */
        /*00cc*/ 	.byte	0x10, 0xe2, 0x00, 0x00


	//----- nvinfo : EIATTR_MERCURY_ISA_VERSION
	.align		4
.L_22:
        /*00d0*/ 	.byte	0x03, 0x5f
        /*00d2*/ 	.short	0x0101


	//----- nvinfo : EIATTR_INT_WARP_WIDE_INSTR_OFFSETS
	.align		4
        /*00d4*/ 	.byte	0x04, 0x31
        /*00d6*/ 	.short	(.L_24 - .L_23)


	//   ....[0]....
.L_23:
        /*00d8*/ 	.word	0x00000480


	//   ....[1]....
        /*00dc*/ 	.word	0x00000490


	//   ....[2]....
        /*00e0*/ 	.word	0x000005c0


	//----- nvinfo : EIATTR_COOP_GROUP_MASK_REGIDS
	.align		4
.L_24:
        /*00e4*/ 	.byte	0x04, 0x29
        /*00e6*/ 	.short	(.L_26 - .L_25)


	//   ....[0]....
.L_25:
        /*00e8*/ 	.word	0xffffffff


	//   ....[1]....
        /*00ec*/ 	.word	0xffffffff


	//   ....[2]....
        /*00f0*/ 	.word	0xffffffff


	//   ....[3]....
        /*00f4*/ 	.word	0xffffffff


	//   ....[4]....
        /*00f8*/ 	.word	0xffffffff


	//----- nvinfo : EIATTR_COOP_GROUP_INSTR_OFFSETS
	.align		4
.L_26:
        /*00fc*/ 	.byte	0x04, 0x28
        /*00fe*/ 	.short	(.L_28 - .L_27)


	//   ....[0]....
.L_27:
        /*0100*/ 	.word	0x00000070


	//   ....[1]....
        /*0104*/ 	.word	0x00000080


	//   ....[2]....
        /*0108*/ 	.word	0x000001a0


	//   ....[3]....
        /*010c*/ 	.word	0x000003d0


	//   ....[4]....
        /*0110*/ 	.word	0x000012e0


	//----- nvinfo : EIATTR_REG_RECONFIG
	.align		4
.L_28:
        /*0114*/ 	.byte	0x01, 0x54
	.zero		2


	//----- nvinfo : EIATTR_MBARRIER_INSTR_OFFSETS
	.align		4
        /*0118*/ 	.byte	0x04, 0x39
        /*011a*/ 	.short	(.L_30 - .L_29)


	//   ....[0]....
.L_29:
        /*011c*/ 	.word	0x00000320
        /*0120*/ 	.word	0x000000ff
        /*0124*/ 	.word	0x00000000
        /*0128*/ 	.short	0x0100
        /*012a*/ 	.byte	0x0a
	.zero		1


	//   ....[1]....
        /*012c*/ 	.word	0x00000330
        /*0130*/ 	.word	0x000000ff
        /*0134*/ 	.word	0x00000028
        /*0138*/ 	.short	0x0100
        /*013a*/ 	.byte	0x0a
	.zero		1


	//   ....[2]....
        /*013c*/ 	.word	0x00000340
        /*0140*/ 	.word	0x000000ff
        /*0144*/ 	.word	0x00000008
        /*0148*/ 	.short	0x0100
        /*014a*/ 	.byte	0x0a
	.zero		1


	//   ....[3]....
        /*014c*/ 	.word	0x00000350
        /*0150*/ 	.word	0x000000ff
        /*0154*/ 	.word	0x00000030
        /*0158*/ 	.short	0x0100
        /*015a*/ 	.byte	0x0a
	.zero		1


	//   ....[4]....
        /*015c*/ 	.word	0x00000360
        /*0160*/ 	.word	0x000000ff
        /*0164*/ 	.word	0x00000010
        /*0168*/ 	.short	0x0100
        /*016a*/ 	.byte	0x0a
	.zero		1


	//   ....[5]....
        /*016c*/ 	.word	0x00000370
        /*0170*/ 	.word	0x000000ff
        /*0174*/ 	.word	0x00000038
        /*0178*/ 	.short	0x0100
        /*017a*/ 	.byte	0x0a
	.zero		1


	//   ....[6]....
        /*017c*/ 	.word	0x00000380
        /*0180*/ 	.word	0x000000ff
        /*0184*/ 	.word	0x00000018
        /*0188*/ 	.short	0x0100
        /*018a*/ 	.byte	0x0a
	.zero		1


	//   ....[7]....
        /*018c*/ 	.word	0x00000390
        /*0190*/ 	.word	0x000000ff
        /*0194*/ 	.word	0x00000040
        /*0198*/ 	.short	0x0100
        /*019a*/ 	.byte	0x0a
	.zero		1


	//   ....[8]....
        /*019c*/ 	.word	0x000003a0
        /*01a0*/ 	.word	0x000000ff
        /*01a4*/ 	.word	0x00000020
        /*01a8*/ 	.short	0x0100
        /*01aa*/ 	.byte	0x0a
	.zero		1


	//   ....[9]....
        /*01ac*/ 	.word	0x000003b0
        /*01b0*/ 	.word	0x000000ff
        /*01b4*/ 	.word	0x00000048
        /*01b8*/ 	.short	0x0100
        /*01ba*/ 	.byte	0x0a
	.zero		1


	//   ....[10]....
        /*01bc*/ 	.word	0x000005f0
        /*01c0*/ 	.word	0x000000ff
        /*01c4*/ 	.word	0x00000060
        /*01c8*/ 	.short	0x0100
        /*01ca*/ 	.byte	0x08
	.zero		1


	//   ....[11]....
        /*01cc*/ 	.word	0x00000600
        /*01d0*/ 	.word	0x000000ff
        /*01d4*/ 	.word	0x00000068
        /*01d8*/ 	.short	0x0100
        /*01da*/ 	.byte	0x08
	.zero		1


	//   ....[12]....
        /*01dc*/ 	.word	0x00001930
        /*01e0*/ 	.word	0x000000ff
        /*01e4*/ 	.word	0x00000000
        /*01e8*/ 	.short	0x010a
        /*01ea*/ 	.byte	0x05
	.zero		1


	//   ....[13]....
        /*01ec*/ 	.word	0x00001970
        /*01f0*/ 	.word	0x000000ff
        /*01f4*/ 	.word	0x00000000
        /*01f8*/ 	.short	0x010a
        /*01fa*/ 	.byte	0x05
	.zero		1


	//   ....[14]....
        /*01fc*/ 	.word	0x00002de0
        /*0200*/ 	.word	0x000000ff
        /*0204*/ 	.word	0x00000000
        /*0208*/ 	.short	0x010a
        /*020a*/ 	.byte	0x12
	.zero		1


	//   ....[15]....
        /*020c*/ 	.word	0x00002e20
        /*0210*/ 	.word	0x000000ff
        /*0214*/ 	.word	0x00000000
        /*0218*/ 	.short	0x010a
        /*021a*/ 	.byte	0x12
	.zero		1


	//   ....[16]....
        /*021c*/ 	.word	0x00003fa0
        /*0220*/ 	.word	0x000000ff
        /*0224*/ 	.word	0x00000000
        /*0228*/ 	.short	0x0101
        /*022a*/ 	.byte	0x11
	.zero		1


	//   ....[17]....
        /*022c*/ 	.word	0x00004930
        /*0230*/ 	.word	0x000000ff
        /*0234*/ 	.word	0x00000000
        /*0238*/ 	.short	0x0101
        /*023a*/ 	.byte	0x05
	.zero		1


	//   ....[18]....
        /*023c*/ 	.word	0x0000dd90
        /*0240*/ 	.word	0x0000000d
        /*0244*/ 	.word	0x00000028
        /*0248*/ 	.short	0x010a
        /*024a*/ 	.byte	0x3f
	.zero		1


	//   ....[19]....
        /*024c*/ 	.word	0x0000e150
        /*0250*/ 	.word	0x00000004
        /*0254*/ 	.word	0x00000068
        /*0258*/ 	.short	0x0101
        /*025a*/ 	.byte	0x3f
	.zero		1


	//   ....[20]....
        /*025c*/ 	.word	0x0000e8c0
        /*0260*/ 	.word	0x00000007
        /*0264*/ 	.word	0x00000000
        /*0268*/ 	.short	0x010a
        /*026a*/ 	.byte	0x3f
	.zero		1


	//   ....[21]....
        /*026c*/ 	.word	0x0000e940
        /*0270*/ 	.word	0x00000009
        /*0274*/ 	.word	0x00000000
        /*0278*/ 	.short	0x010a
        /*027a*/ 	.byte	0x3f
	.zero		1


	//   ....[22]....
        /*027c*/ 	.word	0x0000e9d0
        /*0280*/ 	.word	0x00000006
        /*0284*/ 	.word	0x00000000
        /*0288*/ 	.short	0x010a
        /*028a*/ 	.byte	0x3f
	.zero		1


	//   ....[23]....
        /*028c*/ 	.word	0x0000ea60
        /*0290*/ 	.word	0x00000009
        /*0294*/ 	.word	0x00000000
        /*0298*/ 	.short	0x010a
        /*029a*/ 	.byte	0x3f
	.zero		1


	//   ....[24]....
        /*029c*/ 	.word	0x0000eaf0
        /*02a0*/ 	.word	0x00000003
        /*02a4*/ 	.word	0x00000000
        /*02a8*/ 	.short	0x010a
        /*02aa*/ 	.byte	0x3f
	.zero		1


	//   ....[25]....
        /*02ac*/ 	.word	0x0000eb60
        /*02b0*/ 	.word	0x00000003
        /*02b4*/ 	.word	0x00000000
        /*02b8*/ 	.short	0x010a
        /*02ba*/ 	.byte	0x3f
	.zero		1


	//   ....[26]....
        /*02bc*/ 	.word	0x0000ebc0
        /*02c0*/ 	.word	0x000000e2
        /*02c4*/ 	.word	0x00000000
        /*02c8*/ 	.short	0x010a
        /*02ca*/ 	.byte	0x3f
	.zero		1


	//   ....[27]....
        /*02cc*/ 	.word	0x0000ec90
        /*02d0*/ 	.word	0x0000000d
        /*02d4*/ 	.word	0x00000028
        /*02d8*/ 	.short	0x010a
        /*02da*/ 	.byte	0x3f
	.zero		1


	//   ....[28]....
        /*02dc*/ 	.word	0x0000ed70
        /*02e0*/ 	.word	0x00000007
        /*02e4*/ 	.word	0x00000000
        /*02e8*/ 	.short	0x010a
        /*02ea*/ 	.byte	0x3f
	.zero		1


	//   ....[29]....
        /*02ec*/ 	.word	0x0000edc0
        /*02f0*/ 	.word	0x00000009
        /*02f4*/ 	.word	0x00000000
        /*02f8*/ 	.short	0x010a
        /*02fa*/ 	.byte	0x3f
	.zero		1


	//   ....[30]....
        /*02fc*/ 	.word	0x0000ee10
        /*0300*/ 	.word	0x00000006
        /*0304*/ 	.word	0x00000000
        /*0308*/ 	.short	0x010a
        /*030a*/ 	.byte	0x3f
	.zero		1


	//   ....[31]....
        /*030c*/ 	.word	0x0000ee60
        /*0310*/ 	.word	0x00000009
        /*0314*/ 	.word	0x00000000
        /*0318*/ 	.short	0x010a
        /*031a*/ 	.byte	0x3f
	.zero		1


	//----- nvinfo : EIATTR_NUM_MBARRIERS
	.align		4
.L_30:
        /*031c*/ 	.byte	0x03, 0x38
        /*031e*/ 	.short	0x000c


	//----- nvinfo : EIATTR_EXIT_INSTR_OFFSETS
	.align		4
        /*0320*/ 	.byte	0x04, 0x1c
        /*0322*/ 	.short	(.L_32 - .L_31)


	//   ....[0]....
.L_31:
        /*0324*/ 	.word	0x00000660


	//   ....[1]....
        /*0328*/ 	.word	0x00000fb0


	//   ....[2]....
        /*032c*/ 	.word	0x0000d3d0


	//   ....[3]....
        /*0330*/ 	.word	0x0000da20


	//   ....[4]....
        /*0334*/ 	.word	0x0000eb40


	//----- nvinfo : EIATTR_MAX_THREADS
	.align		4
.L_32:
        /*0338*/ 	.byte	0x04, 0x05
        /*033a*/ 	.short	(.L_34 - .L_33)
.L_33:
        /*033c*/ 	.word	0x00000180
        /*0340*/ 	.word	0x00000001
        /*0344*/ 	.word	0x00000001


	//----- nvinfo : EIATTR_CRS_STACK_SIZE
	.align		4
.L_34:
        /*0348*/ 	.byte	0x04, 0x1e
        /*034a*/ 	.short	(.L_36 - .L_35)
.L_35:
        /*034c*/ 	.word	0x00000000


	//----- nvinfo : EIATTR_CBANK_PARAM_SIZE
	.align		4
.L_36:
        /*0350*/ 	.byte	0x03, 0x19
        /*0352*/ 	.short	0x0470


	//----- nvinfo : EIATTR_PARAM_CBANK
	.align		4
        /*0354*/ 	.byte	0x04, 0x0a
        /*0356*/ 	.short	(.L_38 - .L_37)
	.align		4
.L_37:
        /*0358*/ 	.word	index@(.nv.constant0._ZN7cutlass13device_kernelINS_4gemm6kernel13GemmUniversalIN4cute5tupleIJiiiiEEENS1_10collective13CollectiveMmaINS1_37MainloopSm90TmaGmmaWarpSpecializedFP8ILi5ENS5_IJNS4_1CILi1EEESB_SB_EEENS1_35KernelTmaWarpSpecializedCooperativeEEENS5_IJNSA_ILi128EEENSA_ILi224EEESF_EEENS_12float_e4m3_tENS5_IJlSB_lEEESI_SJ_NS4_8TiledMMAINS4_8MMA_AtomIJNS4_4SM904GMMA30MMA_64x32x32_F32E4M3E4M3_SS_TNILNSN_7ScaleInE1ELSP_1EEEEEENS4_6LayoutINS5_IJNSA_ILi2EEESB_SB_EEENS5_IJSB_NSA_ILi0EEESV_EEEEENS5_IJNS4_10UnderscoreESY_SY_EEEEENS4_13SM90_TMA_LOADENS4_14ComposedLayoutINS4_7SwizzleILi3ELi4ELi3EEENS4_18smem_ptr_flag_bitsILi8EEENSS_INS5_IJNSA_ILi8EEESF_EEENS5_IJSF_SB_EEEEEEEvNS4_8identityES11_S1B_vS1C_EENS_8epilogue10collective6detail29Sm90TmaWarpSpecializedAdapterINS1F_15DefaultEpilogueISI_SJ_SJ_NS1E_6thread17LinearCombinationISI_Li1EffLNS1J_9ScaleType4KindE0ELNS_15FloatRoundStyleE2ESI_EENS1_15EpilogueDefaultEEEEEvvEEEEvNT_6ParamsE)
        /*035c*/ 	.short	0x0210
        /*035e*/ 	.short	0x0470


	//----- nvinfo : EIATTR_SW_WAR
	.align		4
.L_38:
        /*0360*/ 	.byte	0x04, 0x36
        /*0362*/ 	.short	(.L_40 - .L_39)
.L_39:
        /*0364*/ 	.word	0x00000008
.L_40:


//--------------------- .nv.callgraph             --------------------------
	.section	.nv.callgraph,"",@"SHT_CUDA_CALLGRAPH"
	.align	4
	.sectionentsize	8
	.align		4
        /*0000*/ 	.word	0x00000000
	.align		4
        /*0004*/ 	.word	0xffffffff
	.align		4
        /*0008*/ 	.word	0x00000000
	.align		4
        /*000c*/ 	.word	0xfffffffe
	.align		4
        /*0010*/ 	.word	0x00000000
	.align		4
        /*0014*/ 	.word	0xfffffffd
	.align		4
        /*0018*/ 	.word	0x00000000
	.align		4
        /*001c*/ 	.word	0xfffffffc


//--------------------- .nv.constant4             --------------------------
	.section	.nv.constant4,"a",@progbits
	.align	8
	.align		8
.nv.constant4:
        /*0000*/ 	.dword	_ZN40_INTERNAL_4f922bda_4_k_cu_d6b69173_145924cuda3std3__45__cpo5beginE
	.align		8
        /*0008*/ 	.dword	_ZN40_INTERNAL_4f922bda_4_k_cu_d6b69173_145924cuda3std3__45__cpo3endE
	.align		8
        /*0010*/ 	.dword	_ZN40_INTERNAL_4f922bda_4_k_cu_d6b69173_145924cuda3std3__45__cpo6cbeginE
	.align		8
        /*0018*/ 	.dword	_ZN40_INTERNAL_4f922bda_4_k_cu_d6b69173_145924cuda3std3__45__cpo4cendE
	.align		8
        /*0020*/ 	.dword	_ZN40_INTERNAL_4f922bda_4_k_cu_d6b69173_145924cuda3std3__442_GLOBAL__N__4f922bda_4_k_cu_d6b69173_145926ignoreE
	.align		8
        /*0028*/ 	.dword	_ZN40_INTERNAL_4f922bda_4_k_cu_d6b69173_145924cuda3std3__419piecewise_constructE
	.align		8
        /*0030*/ 	.dword	_ZN40_INTERNAL_4f922bda_4_k_cu_d6b69173_145924cuda3std3__48in_placeE
	.align		8
        /*0038*/ 	.dword	_ZN40_INTERNAL_4f922bda_4_k_cu_d6b69173_145924cuda3std6ranges3__45__cpo4swapE
	.align		8
        /*0040*/ 	.dword	_ZN40_INTERNAL_4f922bda_4_k_cu_d6b69173_145924cuda3std6ranges3__45__cpo9iter_moveE
	.align		8
        /*0048*/ 	.dword	_ZN40_INTERNAL_4f922bda_4_k_cu_d6b69173_145924cute7productE
	.align		8
        /*0050*/ 	.dword	_ZN40_INTERNAL_4f922bda_4_k_cu_d6b69173_145924cute1_E


//--------------------- .text._ZN7cutlass13device_kernelINS_4gemm6kernel13GemmUniversalIN4cute5tupleIJiiiiEEENS1_10collective13CollectiveMmaINS1_37MainloopSm90TmaGmmaWarpSpecializedFP8ILi5ENS5_IJNS4_1CILi1EEESB_SB_EEENS1_35KernelTmaWarpSpecializedCooperativeEEENS5_IJNSA_ILi128EEENSA_ILi224EEESF_EEENS_12float_e4m3_tENS5_IJlSB_lEEESI_SJ_NS4_8TiledMMAINS4_8MMA_AtomIJNS4_4SM904GMMA30MMA_64x32x32_F32E4M3E4M3_SS_TNILNSN_7ScaleInE1ELSP_1EEEEEENS4_6LayoutINS5_IJNSA_ILi2EEESB_SB_EEENS5_IJSB_NSA_ILi0EEESV_EEEEENS5_IJNS4_10UnderscoreESY_SY_EEEEENS4_13SM90_TMA_LOADENS4_14ComposedLayoutINS4_7SwizzleILi3ELi4ELi3EEENS4_18smem_ptr_flag_bitsILi8EEENSS_INS5_IJNSA_ILi8EEESF_EEENS5_IJSF_SB_EEEEEEEvNS4_8identityES11_S1B_vS1C_EENS_8epilogue10collective6detail29Sm90TmaWarpSpecializedAdapterINS1F_15DefaultEpilogueISI_SJ_SJ_NS1E_6thread17LinearCombinationISI_Li1EffLNS1J_9ScaleType4KindE0ELNS_15FloatRoundStyleE2ESI_EENS1_15EpilogueDefaultEEEEEvvEEEEvNT_6ParamsE --------------------------
	.section	.text._ZN7cutlass13device_kernelINS_4gemm6kernel13GemmUniversalIN4cute5tupleIJiiiiEEENS1_10collective13CollectiveMmaINS1_37MainloopSm90TmaGmmaWarpSpecializedFP8ILi5ENS5_IJNS4_1CILi1EEESB_SB_EEENS1_35KernelTmaWarpSpecializedCooperativeEEENS5_IJNSA_ILi128EEENSA_ILi224EEESF_EEENS_12float_e4m3_tENS5_IJlSB_lEEESI_SJ_NS4_8TiledMMAINS4_8MMA_AtomIJNS4_4SM904GMMA30MMA_64x32x32_F32E4M3E4M3_SS_TNILNSN_7ScaleInE1ELSP_1EEEEEENS4_6LayoutINS5_IJNSA_ILi2EEESB_SB_EEENS5_IJSB_NSA_ILi0EEESV_EEEEENS5_IJNS4_10UnderscoreESY_SY_EEEEENS4_13SM90_TMA_LOADENS4_14ComposedLayoutINS4_7SwizzleILi3ELi4ELi3EEENS4_18smem_ptr_flag_bitsILi8EEENSS_INS5_IJNSA_ILi8EEESF_EEENS5_IJSF_SB_EEEEEEEvNS4_8identityES11_S1B_vS1C_EENS_8epilogue10collective6detail29Sm90TmaWarpSpecializedAdapterINS1F_15DefaultEpilogueISI_SJ_SJ_NS1E_6thread17LinearCombinationISI_Li1EffLNS1J_9ScaleType4KindE0ELNS_15FloatRoundStyleE2ESI_EENS1_15EpilogueDefaultEEEEEvvEEEEvNT_6ParamsE,"ax",@progbits
	.align	128
.text._ZN7cutlass13device_kernelINS_4gemm6kernel13GemmUniversalIN4cute5tupleIJiiiiEEENS1_10collective13CollectiveMmaINS1_37MainloopSm90TmaGmmaWarpSpecializedFP8ILi5ENS5_IJNS4_1CILi1EEESB_SB_EEENS1_35KernelTmaWarpSpecializedCooperativeEEENS5_IJNSA_ILi128EEENSA_ILi224EEESF_EEENS_12float_e4m3_tENS5_IJlSB_lEEESI_SJ_NS4_8TiledMMAINS4_8MMA_AtomIJNS4_4SM904GMMA30MMA_64x32x32_F32E4M3E4M3_SS_TNILNSN_7ScaleInE1ELSP_1EEEEEENS4_6LayoutINS5_IJNSA_ILi2EEESB_SB_EEENS5_IJSB_NSA_ILi0EEESV_EEEEENS5_IJNS4_10UnderscoreESY_SY_EEEEENS4_13SM90_TMA_LOADENS4_14ComposedLayoutINS4_7SwizzleILi3ELi4ELi3EEENS4_18smem_ptr_flag_bitsILi8EEENSS_INS5_IJNSA_ILi8EEESF_EEENS5_IJSF_SB_EEEEEEEvNS4_8identityES11_S1B_vS1C_EENS_8epilogue10collective6detail29Sm90TmaWarpSpecializedAdapterINS1F_15DefaultEpilogueISI_SJ_SJ_NS1E_6thread17LinearCombinationISI_Li1EffLNS1J_9ScaleType4KindE0ELNS_15FloatRoundStyleE2ESI_EENS1_15EpilogueDefaultEEEEEvvEEEEvNT_6ParamsE:
        .type           _ZN7cutlass13device_kernelINS_4gemm6kernel13GemmUniversalIN4cute5tupleIJiiiiEEENS1_10collective13CollectiveMmaINS1_37MainloopSm90TmaGmmaWarpSpecializedFP8ILi5ENS5_IJNS4_1CILi1EEESB_SB_EEENS1_35KernelTmaWarpSpecializedCooperativeEEENS5_IJNSA_ILi128EEENSA_ILi224EEESF_EEENS_12float_e4m3_tENS5_IJlSB_lEEESI_SJ_NS4_8TiledMMAINS4_8MMA_AtomIJNS4_4SM904GMMA30MMA_64x32x32_F32E4M3E4M3_SS_TNILNSN_7ScaleInE1ELSP_1EEEEEENS4_6LayoutINS5_IJNSA_ILi2EEESB_SB_EEENS5_IJSB_NSA_ILi0EEESV_EEEEENS5_IJNS4_10UnderscoreESY_SY_EEEEENS4_13SM90_TMA_LOADENS4_14ComposedLayoutINS4_7SwizzleILi3ELi4ELi3EEENS4_18smem_ptr_flag_bitsILi8EEENSS_INS5_IJNSA_ILi8EEESF_EEENS5_IJSF_SB_EEEEEEEvNS4_8identityES11_S1B_vS1C_EENS_8epilogue10collective6detail29Sm90TmaWarpSpecializedAdapterINS1F_15DefaultEpilogueISI_SJ_SJ_NS1E_6thread17LinearCombinationISI_Li1EffLNS1J_9ScaleType4KindE0ELNS_15FloatRoundStyleE2ESI_EENS1_15EpilogueDefaultEEEEEvvEEEEvNT_6ParamsE,@function
        .size           _ZN7cutlass13device_kernelINS_4gemm6kernel13GemmUniversalIN4cute5tupleIJiiiiEEENS1_10collective13CollectiveMmaINS1_37MainloopSm90TmaGmmaWarpSpecializedFP8ILi5ENS5_IJNS4_1CILi1EEESB_SB_EEENS1_35KernelTmaWarpSpecializedCooperativeEEENS5_IJNSA_ILi128EEENSA_ILi224EEESF_EEENS_12float_e4m3_tENS5_IJlSB_lEEESI_SJ_NS4_8TiledMMAINS4_8MMA_AtomIJNS4_4SM904GMMA30MMA_64x32x32_F32E4M3E4M3_SS_TNILNSN_7ScaleInE1ELSP_1EEEEEENS4_6LayoutINS5_IJNSA_ILi2EEESB_SB_EEENS5_IJSB_NSA_ILi0EEESV_EEEEENS5_IJNS4_10UnderscoreESY_SY_EEEEENS4_13SM90_TMA_LOADENS4_14ComposedLayoutINS4_7SwizzleILi3ELi4ELi3EEENS4_18smem_ptr_flag_bitsILi8EEENSS_INS5_IJNSA_ILi8EEESF_EEENS5_IJSF_SB_EEEEEEEvNS4_8identityES11_S1B_vS1C_EENS_8epilogue10collective6detail29Sm90TmaWarpSpecializedAdapterINS1F_15DefaultEpilogueISI_SJ_SJ_NS1E_6thread17LinearCombinationISI_Li1EffLNS1J_9ScaleType4KindE0ELNS_15FloatRoundStyleE2ESI_EENS1_15EpilogueDefaultEEEEEvvEEEEvNT_6ParamsE,(.L_x_299 - _ZN7cutlass13device_kernelINS_4gemm6kernel13GemmUniversalIN4cute5tupleIJiiiiEEENS1_10collective13CollectiveMmaINS1_37MainloopSm90TmaGmmaWarpSpecializedFP8ILi5ENS5_IJNS4_1CILi1EEESB_SB_EEENS1_35KernelTmaWarpSpecializedCooperativeEEENS5_IJNSA_ILi128EEENSA_ILi224EEESF_EEENS_12float_e4m3_tENS5_IJlSB_lEEESI_SJ_NS4_8TiledMMAINS4_8MMA_AtomIJNS4_4SM904GMMA30MMA_64x32x32_F32E4M3E4M3_SS_TNILNSN_7ScaleInE1ELSP_1EEEEEENS4_6LayoutINS5_IJNSA_ILi2EEESB_SB_EEENS5_IJSB_NSA_ILi0EEESV_EEEEENS5_IJNS4_10UnderscoreESY_SY_EEEEENS4_13SM90_TMA_LOADENS4_14ComposedLayoutINS4_7SwizzleILi3ELi4ELi3EEENS4_18smem_ptr_flag_bitsILi8EEENSS_INS5_IJNSA_ILi8EEESF_EEENS5_IJSF_SB_EEEEEEEvNS4_8identityES11_S1B_vS1C_EENS_8epilogue10collective6detail29Sm90TmaWarpSpecializedAdapterINS1F_15DefaultEpilogueISI_SJ_SJ_NS1E_6thread17LinearCombinationISI_Li1EffLNS1J_9ScaleType4KindE0ELNS_15FloatRoundStyleE2ESI_EENS1_15EpilogueDefaultEEEEEvvEEEEvNT_6ParamsE)
        .other          _ZN7cutlass13device_kernelINS_4gemm6kernel13GemmUniversalIN4cute5tupleIJiiiiEEENS1_10collective13CollectiveMmaINS1_37MainloopSm90TmaGmmaWarpSpecializedFP8ILi5ENS5_IJNS4_1CILi1EEESB_SB_EEENS1_35KernelTmaWarpSpecializedCooperativeEEENS5_IJNSA_ILi128EEENSA_ILi224EEESF_EEENS_12float_e4m3_tENS5_IJlSB_lEEESI_SJ_NS4_8TiledMMAINS4_8MMA_AtomIJNS4_4SM904GMMA30MMA_64x32x32_F32E4M3E4M3_SS_TNILNSN_7ScaleInE1ELSP_1EEEEEENS4_6LayoutINS5_IJNSA_ILi2EEESB_SB_EEENS5_IJSB_NSA_ILi0EEESV_EEEEENS5_IJNS4_10UnderscoreESY_SY_EEEEENS4_13SM90_TMA_LOADENS4_14ComposedLayoutINS4_7SwizzleILi3ELi4ELi3EEENS4_18smem_ptr_flag_bitsILi8EEENSS_INS5_IJNSA_ILi8EEESF_EEENS5_IJSF_SB_EEEEEEEvNS4_8identityES11_S1B_vS1C_EENS_8epilogue10collective6detail29Sm90TmaWarpSpecializedAdapterINS1F_15DefaultEpilogueISI_SJ_SJ_NS1E_6thread17LinearCombinationISI_Li1EffLNS1J_9ScaleType4KindE0ELNS_15FloatRoundStyleE2ESI_EENS1_15EpilogueDefaultEEEEEvvEEEEvNT_6ParamsE,@"STO_CUDA_ENTRY STV_DEFAULT"
_ZN7cutlass13device_kernelINS_4gemm6kernel13GemmUniversalIN4cute5tupleIJiiiiEEENS1_10collective13CollectiveMmaINS1_37MainloopSm90TmaGmmaWarpSpecializedFP8ILi5ENS5_IJNS4_1CILi1EEESB_SB_EEENS1_35KernelTmaWarpSpecializedCooperativeEEENS5_IJNSA_ILi128EEENSA_ILi224EEESF_EEENS_12float_e4m3_tENS5_IJlSB_lEEESI_SJ_NS4_8TiledMMAINS4_8MMA_AtomIJNS4_4SM904GMMA30MMA_64x32x32_F32E4M3E4M3_SS_TNILNSN_7ScaleInE1ELSP_1EEEEEENS4_6LayoutINS5_IJNSA_ILi2EEESB_SB_EEENS5_IJSB_NSA_ILi0EEESV_EEEEENS5_IJNS4_10UnderscoreESY_SY_EEEEENS4_13SM90_TMA_LOADENS4_14ComposedLayoutINS4_7SwizzleILi3ELi4ELi3EEENS4_18smem_ptr_flag_bitsILi8EEENSS_INS5_IJNSA_ILi8EEESF_EEENS5_IJSF_SB_EEEEEEEvNS4_8identityES11_S1B_vS1C_EENS_8epilogue10collective6detail29Sm90TmaWarpSpecializedAdapterINS1F_15DefaultEpilogueISI_SJ_SJ_NS1E_6thread17LinearCombinationISI_Li1EffLNS1J_9ScaleType4KindE0ELNS_15FloatRoundStyleE2ESI_EENS1_15EpilogueDefaultEEEEEvvEEEEvNT_6ParamsE:
[----:B------:R-:W0:Y:S02]  /*0000*/  LDC R1, c[0x0][0x28] ;  /* 0x00000a00ff017b82 */ /* 0x000e240000000800 */
[----:B0-----:R-:W-:Y:S01]  /*0010*/  VIADD R1, R1, 0xfffffff0 ;  /* 0xfffffff001017836 */ /* 0x001fe20000000000 */
[----:B------:R-:W0:Y:S01]  /*0020*/  S2R R2, SR_TID.X ;  /* 0x0000000000027919 */ /* 0x000e220000002100 */
[----:B------:R-:W-:Y:S01]  /*0030*/  ELECT P0, URZ, PT ;  /* 0x00000000003f782f */ /* 0x000fe20003800000 */
[----:B------:R-:W-:Y:S01]  /*0040*/  BSSY B0, `(.L_x_0) ;  /* 0x0000015000007945 */ /* 0x000fe20003800000 */
[--C-:B0-----:R-:W-:Y:S02]  /*0050*/  SHF.R.U32.HI R0, RZ, 0x5, R2.reuse ;  /* 0x00000005ff007819 */ /* 0x101fe40000011602 */
[----:B------:R-:W-:-:S03]  /*0060*/  SHF.R.U32.HI R2, RZ, 0x7, R2 ;  /* 0x00000007ff027819 */ /* 0x000fc60000011602 */
[----:B------:R-:W0:Y:S04]  /*0070*/  SHFL.IDX PT, R3, R0, RZ, 0x1f ;  /* 0x00001fff00037589 */ /* 0x000e2800000e0000 */
[----:B------:R-:W1:Y:S01]  /*0080*/  SHFL.IDX PT, R2, R2, RZ, 0x1f ;  /* 0x00001fff02027589 */ /* 0x000e6200000e0000 */
[----:B0-----:R-:W-:Y:S02]  /*0090*/  R2UR UR4, R3 ;  /* 0x00000000030472ca */ /* 0x001fe400000e0000 */
[----:B-1----:R-:W-:-:S11]  /*00a0*/  R2UR UR8, R2 ;  /* 0x00000000020872ca */ /* 0x002fd600000e0000 */
[----:B------:R-:W-:Y:S02]  /*00b0*/  USHF.R.S32.HI UR5, URZ, 0x1f, UR4 ;  /* 0x0000001f3f057899 */ /* 0x000fe40008011404 */
[----:B------:R-:W-:Y:S02]  /*00c0*/  ISETP.NE.OR P0, PT, RZ, UR4, !P0 ;  /* 0x00000004ff007c0c */ /* 0x000fe4000c705670 */
[----:B------:R-:W-:-:S04]  /*00d0*/  ULEA.HI UR5, UR5, UR4, URZ, 0x2 ;  /* 0x0000000405057291 */ /* 0x000fc8000f8f103f */
[----:B------:R-:W-:-:S04]  /*00e0*/  ULOP3.LUT UR5, UR5, 0xfffffffc, URZ, 0xc0, !UPT ;  /* 0xfffffffc05057892 */ /* 0x000fc8000f8ec03f */
[----:B------:R-:W-:-:S03]  /*00f0*/  UIADD3 UR7, UR4, -UR5, URZ ;  /* 0x8000000504077290 */ /* 0x000fc6000fffe03f */
[----:B------:R-:W-:Y:S09]  /*0100*/  @P0 BRA `(.L_x_1) ;  /* 0x0000000000200947 */ /* 0x000ff20003800000 */
[----:B------:R-:W-:Y:S02]  /*0110*/  ULDC.64 UR4, c[0x0][0x198] ;  /* 0x0000660000047ab9 */ /* 0x000fe40000000a00 */
[----:B------:R-:W-:Y:S02]  /*0120*/  UIADD3 UR10, UP0, UR4, 0xf0, URZ ;  /* 0x000000f0040a7890 */ /* 0x000fe4000ff1e03f */
[----:B------:R-:W-:Y:S02]  /*0130*/  UIADD3 UR4, UP1, UR4, 0x1f0, URZ ;  /* 0x000001f004047890 */ /* 0x000fe4000ff3e03f */
[----:B------:R-:W-:Y:S02]  /*0140*/  UIADD3.X UR11, URZ, UR5, URZ, UP0, !UPT ;  /* 0x000000053f0b7290 */ /* 0x000fe400087fe43f */
[----:B------:R-:W-:-:S07]  /*0150*/  UIADD3.X UR5, URZ, UR5, URZ, UP1, !UPT ;  /* 0x000000053f057290 */ /* 0x000fce0008ffe43f */
[----:B------:R0:W-:Y:S02]  /*0160*/  UTMACCTL.PF [UR10] ;  /* 0x000000000a0079b9 */ /* 0x0001e40008040000 */
[----:B------:R0:W-:Y:S02]  /*0170*/  UTMACCTL.PF [UR4] ;  /* 0x00000000040079b9 */ /* 0x0001e40008040000 */
[----:B0-----:R-:W-:Y:S01]  /*0180*/  NOP ;  /* 0x0000000000007918 */ /* 0x001fe20000000000 */
.L_x_1:
[----:B------:R-:W-:Y:S05]  /*0190*/  BSYNC B0 ;  /* 0x0000000000007941 */ /* 0x000fea0003800000 */
.L_x_0:
[----:B------:R-:W0:Y:S01]  /*01a0*/  SHFL.IDX PT, R2, R0, RZ, 0x1f ;  /* 0x00001fff00027589 */ /* 0x000e2200000e0000 */
[----:B------:R-:W-:Y:S01]  /*01b0*/  UISETP.NE.AND UP0, UPT, UR7, 0x3, UPT ;  /* 0x000000030700788c */ /* 0x000fe2000bf05270 */
[----:B------:R-:W-:Y:S01]  /*01c0*/  ISETP.NE.AND P1, PT, RZ, UR8, PT ;  /* 0x00000008ff007c0c */ /* 0x000fe2000bf25270 */
[----:B------:R-:W-:Y:S02]  /*01d0*/  UIADD3 UR11, UR8, -0x1, URZ ;  /* 0xffffffff080b7890 */ /* 0x000fe4000fffe03f */
[----:B------:R-:W-:Y:S02]  /*01e0*/  UISETP.EQ.OR UP0, UPT, UR7, URZ, !UP0 ;  /* 0x0000003f0700728c */ /* 0x000fe4000c702670 */
[----:B------:R-:W-:Y:S02]  /*01f0*/  UISETP.GE.U32.AND UP1, UPT, UR11, 0x2, UPT ;  /* 0x000000020b00788c */ /* 0x000fe4000bf26070 */
[----:B------:R-:W-:-:S04]  /*0200*/  UISETP.EQ.AND UP0, UPT, UR8, URZ, UP0 ;  /* 0x0000003f0800728c */ /* 0x000fc80008702270 */
[----:B------:R-:W-:-:S04]  /*0210*/  USEL UR6, URZ, 0x1, !UP0 ;  /* 0x000000013f067887 */ /* 0x000fc8000c000000 */
[----:B------:R-:W-:Y:S01]  /*0220*/  USEL UR6, UR6, 0x2, UP1 ;  /* 0x0000000206067887 */ /* 0x000fe20008800000 */
[----:B0-----:R-:W-:-:S13]  /*0230*/  ISETP.NE.AND P0, PT, R2, RZ, PT ;  /* 0x000000ff0200720c */ /* 0x001fda0003f05270 */
[----:B------:R-:W-:Y:S05]  /*0240*/  @P0 BRA `(.L_x_2) ;  /* 0x0000000000600947 */ /* 0x000fea0003800000 */
[----:B------:R-:W0:Y:S01]  /*0250*/  S2UR UR10, SR_CgaCtaId ;  /* 0x00000000000a79c3 */ /* 0x000e220000008800 */
[----:B------:R-:W-:Y:S01]  /*0260*/  UMOV UR4, 0x400 ;  /* 0x0000040000047882 */ /* 0x000fe20000000000 */
[----:B------:R-:W-:Y:S01]  /*0270*/  UMOV UR5, 0x1 ;  /* 0x0000000100057882 */ /* 0x000fe20000000000 */
[----:B------:R-:W-:Y:S01]  /*0280*/  UMOV UR8, 0x100 ;  /* 0x0000010000087882 */ /* 0x000fe20000000000 */
[----:B------:R-:W-:Y:S01]  /*0290*/  ELECT P0, URZ, PT ;  /* 0x00000000003f782f */ /* 0x000fe20003800000 */
[----:B------:R-:W-:-:S04]  /*02a0*/  UIADD3 UR8, -UR8, 0x100000, URZ ;  /* 0x0010000008087890 */ /* 0x000fc8000fffe13f */
[----:B------:R-:W-:Y:S02]  /*02b0*/  USHF.L.U32 UR9, UR8, 0xb, URZ ;  /* 0x0000000b08097899 */ /* 0x000fe4000800063f */
[----:B------:R-:W-:Y:S02]  /*02c0*/  USHF.L.U32 UR8, UR8, 0x1, URZ ;  /* 0x0000000108087899 */ /* 0x000fe4000800063f */
[----:B0-----:R-:W-:Y:S02]  /*02d0*/  ULEA UR10, UR10, UR4, 0x18 ;  /* 0x000000040a0a7291 */ /* 0x001fe4000f8ec03f */
[----:B------:R-:W-:-:S04]  /*02e0*/  UIADD3 UR4, -UR5, 0x100000, URZ ;  /* 0x0010000005047890 */ /* 0x000fc8000fffe13f */
[----:B------:R-:W-:Y:S02]  /*02f0*/  USHF.L.U32 UR5, UR4, 0xb, URZ ;  /* 0x0000000b04057899 */ /* 0x000fe4000800063f */
[----:B------:R-:W-:Y:S01]  /*0300*/  USHF.L.U32 UR4, UR4, 0x1, URZ ;  /* 0x0000000104047899 */ /* 0x000fe2000800063f */
[----:B------:R-:W0:Y:S11]  /*0310*/  FENCE.VIEW.ASYNC.S ;  /* 0x00000000000073c6 */ /* 0x000e360000000000 */
[----:B0-----:R0:W1:Y:S01]  /*0320*/  SYNCS.EXCH.64 URZ, [UR10], UR4 ;  /* 0x000000040a3f75b2 */ /* 0x0010620008000100 */
[----:B------:R0:W2:Y:S01]  /*0330*/  SYNCS.EXCH.64 URZ, [UR10+0x28], UR8 ;  /* 0x000028080a3f75b2 */ /* 0x0000a20008000100 */
[----:B------:R0:W3:Y:S01]  /*0340*/  SYNCS.EXCH.64 URZ, [UR10+0x8], UR4 ;  /* 0x000008040a3f75b2 */ /* 0x0000e20008000100 */
[----:B------:R0:W4:Y:S01]  /*0350*/  SYNCS.EXCH.64 URZ, [UR10+0x30], UR8 ;  /* 0x000030080a3f75b2 */ /* 0x0001220008000100 */
[----:B------:R0:W0:Y:S01]  /*0360*/  SYNCS.EXCH.64 URZ, [UR10+0x10], UR4 ;  /* 0x000010040a3f75b2 */ /* 0x0000220008000100 */
[----:B------:R0:W0:Y:S01]  /*0370*/  SYNCS.EXCH.64 URZ, [UR10+0x38], UR8 ;  /* 0x000038080a3f75b2 */ /* 0x0000220008000100 */
[----:B------:R0:W0:Y:S01]  /*0380*/  SYNCS.EXCH.64 URZ, [UR10+0x18], UR4 ;  /* 0x000018040a3f75b2 */ /* 0x0000220008000100 */
[----:B------:R0:W0:Y:S01]  /*0390*/  SYNCS.EXCH.64 URZ, [UR10+0x40], UR8 ;  /* 0x000040080a3f75b2 */ /* 0x0000220008000100 */
[----:B------:R0:W0:Y:S01]  /*03a0*/  SYNCS.EXCH.64 URZ, [UR10+0x20], UR4 ;  /* 0x000020040a3f75b2 */ /* 0x0000220008000100 */
[----:B------:R0:W0:Y:S01]  /*03b0*/  SYNCS.EXCH.64 URZ, [UR10+0x48], UR8 ;  /* 0x000048080a3f75b2 */ /* 0x0000220008000100 */
[----:B------:R-:W-:Y:S01]  /*03c0*/  NOP ;  /* 0x0000000000007918 */ /* 0x000fe20000000000 */
.L_x_2:
[----:B------:R-:W5:Y:S01]  /*03d0*/  SHFL.IDX PT, R0, R0, RZ, 0x1f ;  /* 0x00001fff00007589 */ /* 0x000f6200000e0000 */
[----:B------:R-:W1:Y:S01]  /*03e0*/  LDC R2, c[0x0][0x65c] ;  /* 0x00019700ff027b82 */ /* 0x000e620000000800 */
[----:B------:R-:W-:Y:S01]  /*03f0*/  ELECT P0, URZ, PT ;  /* 0x00000000003f782f */ /* 0x000fe20003800000 */
[----:B------:R-:W-:Y:S01]  /*0400*/  IMAD.MOV.U32 R3, RZ, RZ, RZ ;  /* 0x000000ffff037224 */ /* 0x000fe200078e00ff */
[----:B0-----:R-:W-:Y:S01]  /*0410*/  UMOV UR4, 0x20 ;  /* 0x0000002000047882 */ /* 0x001fe20000000000 */
[----:B------:R-:W-:Y:S01]  /*0420*/  NOP ;  /* 0x0000000000007918 */ /* 0x000fe20000000000 */
[----:B------:R-:W-:Y:S01]  /*0430*/  NOP ;  /* 0x0000000000007918 */ /* 0x000fe20000000000 */
[----:B-----5:R-:W-:Y:S02]  /*0440*/  ISETP.NE.OR P0, PT, R0, RZ, !P0 ;  /* 0x000000ff0000720c */ /* 0x020fe40004705670 */
[----:B-1----:R-:W-:Y:S01]  /*0450*/  ISETP.NE.AND P3, PT, R2, 0x1, PT ;  /* 0x000000010200780c */ /* 0x002fe20003f65270 */
[----:B------:R-:W0:Y:S01]  /*0460*/  S2R R0, SR_CTAID.Y ;  /* 0x0000000000007919 */ /* 0x000e220000002600 */
[----:B------:R-:W1:Y:S09]  /*0470*/  S2R R2, SR_CTAID.X ;  /* 0x0000000000027919 */ /* 0x000e720000002500 */
[----:B------:R-:W-:Y:S01]  /*0480*/  VOTEU.ALL UP0, P0 ;  /* 0x00000000003f7886 */ /* 0x000fe20000000000 */
[----:B------:R-:W-:Y:S01]  /*0490*/  VOTEU.ALL UP1, P0 ;  /* 0x00000000003f7886 */ /* 0x000fe20000020000 */
[----:B------:R-:W1:Y:S01]  /*04a0*/  @P3 LDC R7, c[0x0][0x10] ;  /* 0x00000400ff073b82 */ /* 0x000e620000000800 */
[----:B------:R-:W-:-:S02]  /*04b0*/  @P3 IMAD.MOV.U32 R5, RZ, RZ, RZ ;  /* 0x000000ffff053224 */ /* 0x000fc400078e00ff */
[----:B------:R-:W-:Y:S01]  /*04c0*/  @P3 IMAD.MOV.U32 R11, RZ, RZ, RZ ;  /* 0x000000ffff0b3224 */ /* 0x000fe200078e00ff */
[----:B------:R-:W-:Y:S01]  /*04d0*/  @!UP0 UMOV UR8, 0x400 ;  /* 0x0000040000088882 */ /* 0x000fe20000000000 */
[----:B------:R-:W-:-:S04]  /*04e0*/  @!UP0 UIADD3 UR4, -UR4, 0x100000, URZ ;  /* 0x0010000004048890 */ /* 0x000fc8000fffe13f */
[----:B------:R-:W-:Y:S02]  /*04f0*/  @!UP0 USHF.L.U32 UR5, UR4, 0xb, URZ ;  /* 0x0000000b04058899 */ /* 0x000fe4000800063f */
[----:B------:R-:W-:Y:S01]  /*0500*/  @!UP0 USHF.L.U32 UR4, UR4, 0x1, URZ ;  /* 0x0000000104048899 */ /* 0x000fe2000800063f */
[----:B------:R-:W5:Y:S08]  /*0510*/  @!P3 LDC R9, c[0x0][0xc] ;  /* 0x00000300ff09bb82 */ /* 0x000f700000000800 */
[----:B------:R-:W2:Y:S01]  /*0520*/  @!UP0 S2UR UR9, SR_CgaCtaId ;  /* 0x00000000000989c3 */ /* 0x000ea20000008800 */
[----:B0-----:R-:W-:-:S04]  /*0530*/  @P3 IMAD.MOV.U32 R4, RZ, RZ, R0 ;  /* 0x000000ffff043224 */ /* 0x001fc800078e0000 */
[----:B-1----:R-:W-:-:S04]  /*0540*/  @P3 IMAD.WIDE.U32 R6, R2, R7, R4 ;  /* 0x0000000702063225 */ /* 0x002fc800078e0004 */
[----:B------:R-:W-:Y:S02]  /*0550*/  @P3 IMAD.MOV.U32 R16, RZ, RZ, R6 ;  /* 0x000000ffff103224 */ /* 0x000fe400078e0006 */
[----:B------:R-:W-:Y:S02]  /*0560*/  @P3 IMAD.IADD R17, R7, 0x1, R11 ;  /* 0x0000000107113824 */ /* 0x000fe400078e020b */
[----:B-----5:R-:W-:-:S04]  /*0570*/  @!P3 IMAD.WIDE.U32 R4, R9, R0, R2 ;  /* 0x000000000904b225 */ /* 0x020fc800078e0002 */
[----:B------:R-:W-:Y:S02]  /*0580*/  @!P3 IMAD.MOV.U32 R16, RZ, RZ, R4 ;  /* 0x000000ffff10b224 */ /* 0x000fe400078e0004 */
[----:B------:R-:W-:Y:S01]  /*0590*/  @!P3 IMAD.MOV.U32 R17, RZ, RZ, R5 ;  /* 0x000000ffff11b224 */ /* 0x000fe200078e0005 */
[----:B--2---:R-:W-:Y:S02]  /*05a0*/  @!UP0 ULEA UR8, UR9, UR8, 0x18 ;  /* 0x0000000809088291 */ /* 0x004fe4000f8ec03f */
[----:B------:R0:W-:Y:S01]  /*05b0*/  STL [R1+0x4], R16 ;  /* 0x0000041001007387 */ /* 0x0001e20000100800 */
[----:B------:R-:W-:-:S03]  /*05c0*/  VOTEU.ALL UP0, P0 ;  /* 0x00000000003f7886 */ /* 0x000fc60000000000 */
[----:B------:R0:W-:Y:S04]  /*05d0*/  STL [R1], R17 ;  /* 0x0000001101007387 */ /* 0x0001e80000100800 */
[----:B------:R-:W1:Y:S02]  /*05e0*/  FENCE.VIEW.ASYNC.S ;  /* 0x00000000000073c6 */ /* 0x000e640000000000 */
[----:B-1----:R0:W3:Y:S01]  /*05f0*/  @!UP0 SYNCS.EXCH.64 URZ, [UR8+0x60], UR4 ;  /* 0x00006004083f85b2 */ /* 0x0020e20008000100 */
[----:B------:R0:W3:Y:S01]  /*0600*/  @!UP1 SYNCS.EXCH.64 URZ, [UR8+0x68], UR4 ;  /* 0x00006804083f95b2 */ /* 0x0000e20008000100 */
[----:B------:R-:W-:Y:S01]  /*0610*/  NOP ;  /* 0x0000000000007918 */ /* 0x000fe20000000000 */
[----:B---34-:R-:W-:Y:S06]  /*0620*/  BAR.SYNC.DEFER_BLOCKING 0x0 ;  /* 0x0000000000007b1d */ /* 0x018fec0000010000 */
[----:B0-----:R-:W-:Y:S05]  /*0630*/  @!P1 BRA `(.L_x_3) ;  /* 0x000000cc00689947 */ /* 0x001fea0003800000 */
[----:B------:R-:W-:-:S06]  /*0640*/  UISETP.GT.U32.AND UP0, UPT, UR11, 0x1, UPT ;  /* 0x000000010b00788c */ /* 0x000fcc000bf04070 */
[----:B------:R-:W-:-:S13]  /*0650*/  PLOP3.LUT P0, PT, PT, PT, UP0, 0x80, 0x0 ;  /* 0x000000000000781c */ /* 0x000fda0003f0f008 */
[----:B------:R-:W-:Y:S05]  /*0660*/  @P0 EXIT ;  /* 0x000000000000094d */ /* 0x000fea0003800000 */
[----:B------:R-:W-:Y:S01]  /*0670*/  IMAD.MOV.U32 R6, RZ, RZ, -0x1 ;  /* 0xffffffffff067424 */ /* 0x000fe200078e00ff */
[----:B------:R-:W-:Y:S01]  /*0680*/  ULDC.64 UR4, c[0x0][0x650] ;  /* 0x0001940000047ab9 */ /* 0x000fe20000000a00 */
[----:B------:R-:W-:Y:S01]  /*0690*/  IMAD.MOV.U32 R5, RZ, RZ, -0x1 ;  /* 0xffffffffff057424 */ /* 0x000fe200078e00ff */
[----:B------:R-:W-:Y:S01]  /*06a0*/  ISETP.GE.U32.AND P0, PT, R16, UR4, PT ;  /* 0x0000000410007c0c */ /* 0x000fe2000bf06070 */
[----:B------:R-:W-:Y:S01]  /*06b0*/  UMOV UR35, 0xffffffff ;  /* 0xffffffff00237882 */ /* 0x000fe20000000000 */
[----:B------:R0:W-:Y:S01]  /*06c0*/  STL [R1+0xc], R6 ;  /* 0x00000c0601007387 */ /* 0x0001e20000100800 */
[----:B------:R-:W-:Y:S02]  /*06d0*/  PRMT R4, RZ, 0x7610, R4 ;  /* 0x00007610ff047816 */ /* 0x000fe40000000004 */
[----:B------:R-:W-:Y:S01]  /*06e0*/  ISETP.GE.U32.AND.EX P0, PT, R17, UR5, PT, P0 ;  /* 0x0000000511007c0c */ /* 0x000fe2000bf06100 */
[----:B------:R0:W-:-:S12]  /*06f0*/  STL [R1+0x8], R5 ;  /* 0x0000080501007387 */ /* 0x0001d80000100800 */
[----:B0-----:R-:W-:Y:S05]  /*0700*/  @P0 BRA `(.L_x_4) ;  /* 0x0000000400680947 */ /* 0x001fea0003800000 */
[----:B------:R-:W0:Y:S01]  /*0710*/  LDC.64 R12, c[0x0][0x628] ;  /* 0x00018a00ff0c7b82 */ /* 0x000e220000000a00 */
[----:B------:R-:W-:Y:S02]  /*0720*/  IMAD.MOV.U32 R4, RZ, RZ, R16 ;  /* 0x000000ffff047224 */ /* 0x000fe400078e0010 */
[----:B------:R-:W-:-:S05]  /*0730*/  IMAD.MOV.U32 R5, RZ, RZ, R17 ;  /* 0x000000ffff057224 */ /* 0x000fca00078e0011 */
[----:B------:R-:W1:Y:S08]  /*0740*/  LDC R10, c[0x0][0x630] ;  /* 0x00018c00ff0a7b82 */ /* 0x000e700000000800 */
[----:B------:R-:W2:Y:S01]  /*0750*/  LDC.64 R14, c[0x0][0x620] ;  /* 0x00018800ff0e7b82 */ /* 0x000ea20000000a00 */
[----:B0-----:R-:W-:-:S04]  /*0760*/  ISETP.NE.U32.AND P0, PT, R12, RZ, PT ;  /* 0x000000ff0c00720c */ /* 0x001fc80003f05070 */
[----:B------:R-:W-:-:S13]  /*0770*/  ISETP.NE.AND.EX P0, PT, R13, RZ, PT, P0 ;  /* 0x000000ff0d00720c */ /* 0x000fda0003f05300 */
[----:B-12---:R-:W-:Y:S05]  /*0780*/  @!P0 BRA `(.L_x_5) ;  /* 0x0000000000288947 */ /* 0x006fea0003800000 */
[----:B------:R-:W0:Y:S02]  /*0790*/  LDC R9, c[0x0][0x634] ;  /* 0x00018d00ff097b82 */ /* 0x000e240000000800 */
[----:B0-----:R-:W-:-:S05]  /*07a0*/  IADD3 R9, P0, R16, R9, RZ ;  /* 0x0000000910097210 */ /* 0x001fca0007f1e0ff */
[----:B------:R-:W-:-:S04]  /*07b0*/  IMAD.X R11, RZ, RZ, R17, P0 ;  /* 0x000000ffff0b7224 */ /* 0x000fc800000e0611 */
[----:B------:R-:W-:-:S04]  /*07c0*/  IMAD.WIDE.U32 R4, R11, R12, RZ ;  /* 0x0000000c0b047225 */ /* 0x000fc800078e00ff */
[----:B------:R-:W-:-:S04]  /*07d0*/  IMAD.WIDE.U32 R6, P0, R9, R13, R4 ;  /* 0x0000000d09067225 */ /* 0x000fc80007800004 */
[----:B------:R-:W-:-:S04]  /*07e0*/  IMAD.WIDE.U32 R4, R9, R12, RZ ;  /* 0x0000000c09047225 */ /* 0x000fc800078e00ff */
[----:B------:R-:W-:Y:S01]  /*07f0*/  IMAD.X R9, RZ, RZ, RZ, P0 ;  /* 0x000000ffff097224 */ /* 0x000fe200000e06ff */
[----:B------:R-:W-:Y:S01]  /*0800*/  IADD3 RZ, P0, R5, R6, RZ ;  /* 0x0000000605ff7210 */ /* 0x000fe20007f1e0ff */
[----:B------:R-:W-:-:S04]  /*0810*/  IMAD.MOV.U32 R8, RZ, RZ, R7 ;  /* 0x000000ffff087224 */ /* 0x000fc800078e0007 */
[----:B------:R-:W-:-:S08]  /*0820*/  IMAD.WIDE.U32.X R4, R11, R13, R8, P0 ;  /* 0x0000000d0b047225 */ /* 0x000fd000000e0408 */
.L_x_5:
[-CC-:B------:R-:W-:Y:S01]  /*0830*/  SHF.R.U64 R24, R4, R10.reuse, R5.reuse ;  /* 0x0000000a04187219 */ /* 0x180fe20000001205 */
[----:B------:R-:W0:Y:S01]  /*0840*/  LDC R8, c[0x0][0x618] ;  /* 0x00018600ff087b82 */ /* 0x000e220000000800 */
[----:B------:R-:W-:Y:S01]  /*0850*/  SHF.R.U32.HI R4, RZ, R10, R5 ;  /* 0x0000000aff047219 */ /* 0x000fe20000011605 */
[----:B------:R-:W-:Y:S01]  /*0860*/  ULDC UR4, c[0x0][0x150] ;  /* 0x0000540000047ab9 */ /* 0x000fe20000000800 */
[----:B------:R-:W-:Y:S01]  /*0870*/  IADD3 R9, P0, RZ, -R24, RZ ;  /* 0x80000018ff097210 */ /* 0x000fe20007f1e0ff */
[----:B------:R-:W-:Y:S01]  /*0880*/  IMAD.MOV.U32 R5, RZ, RZ, R17 ;  /* 0x000000ffff057224 */ /* 0x000fe200078e0011 */
[----:B------:R-:W-:-:S03]  /*0890*/  I2FP.F32.U32 R3, R2 ;  /* 0x0000000200037245 */ /* 0x000fc60000201000 */
[----:B------:R-:W1:Y:S01]  /*08a0*/  LDC.64 R18, c[0x0][0x640] ;  /* 0x00019000ff127b82 */ /* 0x000e620000000a00 */
[----:B------:R-:W-:Y:S02]  /*08b0*/  IMAD.X R11, RZ, RZ, ~R4, P0 ;  /* 0x000000ffff0b7224 */ /* 0x000fe400000e0e04 */
[----:B------:R-:W-:Y:S01]  /*08c0*/  FMUL R3, R3, UR4 ;  /* 0x0000000403037c20 */ /* 0x000fe20008400000 */
[----:B------:R-:W-:Y:S01]  /*08d0*/  IMAD.MOV.U32 R4, RZ, RZ, R16 ;  /* 0x000000ffff047224 */ /* 0x000fe200078e0010 */
[----:B------:R-:W-:Y:S01]  /*08e0*/  ULDC UR4, c[0x0][0x154] ;  /* 0x0000550000047ab9 */ /* 0x000fe20000000800 */
[-C--:B------:R-:W-:Y:S02]  /*08f0*/  IMAD R6, R11, R14.reuse, RZ ;  /* 0x0000000e0b067224 */ /* 0x080fe400078e02ff */
[C---:B------:R-:W-:Y:S01]  /*0900*/  IMAD.WIDE.U32 R4, R9.reuse, R14, R4 ;  /* 0x0000000e09047225 */ /* 0x040fe200078e0004 */
[----:B------:R-:W2:Y:S01]  /*0910*/  LDC R10, c[0x0][0x608] ;  /* 0x00018200ff0a7b82 */ /* 0x000ea20000000800 */
[----:B------:R-:W3:Y:S02]  /*0920*/  F2I.U32.TRUNC.NTZ R3, R3 ;  /* 0x0000000300037305 */ /* 0x000ee4000020f000 */
[----:B------:R-:W-:-:S04]  /*0930*/  IMAD R9, R9, R15, R6 ;  /* 0x0000000f09097224 */ /* 0x000fc800078e0206 */
[----:B------:R-:W-:Y:S01]  /*0940*/  IMAD.IADD R5, R5, 0x1, R9 ;  /* 0x0000000105057824 */ /* 0x000fe200078e0209 */
[----:B------:R-:W4:Y:S01]  /*0950*/  LDC R7, c[0x0][0x144] ;  /* 0x00005100ff077b82 */ /* 0x000f220000000800 */
[----:B------:R-:W-:-:S03]  /*0960*/  IMAD.MOV.U32 R9, RZ, RZ, 0x1 ;  /* 0x00000001ff097424 */ /* 0x000fc600078e00ff */
[----:B0-----:R-:W-:Y:S02]  /*0970*/  SHF.R.U64 R12, R4, R8, R5 ;  /* 0x00000008040c7219 */ /* 0x001fe40000001205 */
[----:B------:R-:W-:Y:S02]  /*0980*/  I2FP.F32.U32 R4, R0 ;  /* 0x0000000000047245 */ /* 0x000fe40000201000 */
[----:B------:R-:W0:Y:S01]  /*0990*/  LDC R14, c[0x0][0x658] ;  /* 0x00019600ff0e7b82 */ /* 0x000e220000000800 */
[----:B-1----:R-:W-:Y:S01]  /*09a0*/  ISETP.NE.U32.AND P0, PT, R18, RZ, PT ;  /* 0x000000ff1200720c */ /* 0x002fe20003f05070 */
[----:B---3--:R-:W-:Y:S02]  /*09b0*/  IMAD.MOV R6, RZ, RZ, -R3 ;  /* 0x000000ffff067224 */ /* 0x008fe400078e0a03 */
[----:B------:R-:W-:Y:S01]  /*09c0*/  FMUL R4, R4, UR4 ;  /* 0x0000000404047c20 */ /* 0x000fe20008400000 */
[----:B------:R-:W-:Y:S01]  /*09d0*/  SHF.R.U32.HI R3, RZ, R8, R5 ;  /* 0x00000008ff037219 */ /* 0x000fe20000011605 */
[----:B------:R-:W-:Y:S01]  /*09e0*/  IMAD.MOV.U32 R5, RZ, RZ, -0x1 ;  /* 0xffffffffff057424 */ /* 0x000fe200078e00ff */
[----:B------:R-:W-:Y:S01]  /*09f0*/  ISETP.NE.AND.EX P0, PT, R19, RZ, PT, P0 ;  /* 0x000000ff1300720c */ /* 0x000fe20003f05300 */
[----:B------:R1:W3:Y:S01]  /*0a00*/  F2I.U32.TRUNC.NTZ R11, R4 ;  /* 0x00000004000b7305 */ /* 0x0002e2000020f000 */
[----:B------:R-:W1:Y:S01]  /*0a10*/  LDC R13, c[0x0][0x148] ;  /* 0x00005200ff0d7b82 */ /* 0x000e620000000800 */
[----:B--2---:R-:W-:-:S02]  /*0a20*/  SHF.R.U64 R23, R12, R10, R3 ;  /* 0x0000000a0c177219 */ /* 0x004fc40000001203 */
[----:B------:R-:W-:-:S05]  /*0a30*/  SHF.R.U32.HI R3, RZ, R10, R3 ;  /* 0x0000000aff037219 */ /* 0x000fca0000011603 */
[----:B------:R-:W2:Y:S01]  /*0a40*/  LDC R17, c[0x0][0x600] ;  /* 0x00018000ff117b82 */ /* 0x000ea20000000800 */
[----:B----4-:R-:W-:-:S07]  /*0a50*/  IMAD R8, R7, R6, R2 ;  /* 0x0000000607087224 */ /* 0x010fce00078e0202 */
[----:B------:R-:W4:Y:S01]  /*0a60*/  LDC R16, c[0x0][0x648] ;  /* 0x00019200ff107b82 */ /* 0x000f220000000800 */
[-C--:B0-----:R-:W-:Y:S02]  /*0a70*/  SHF.L.U32 R2, R5, R14.reuse, RZ ;  /* 0x0000000e05027219 */ /* 0x081fe400000006ff */
[--C-:B------:R-:W-:Y:S02]  /*0a80*/  SHF.R.U64 R22, R23, R14, R3.reuse ;  /* 0x0000000e17167219 */ /* 0x100fe40000001203 */
[----:B------:R-:W-:Y:S02]  /*0a90*/  LOP3.LUT R10, RZ, R2, RZ, 0x33, !PT ;  /* 0x00000002ff0a7212 */ /* 0x000fe400078e33ff */
[-C--:B------:R-:W-:Y:S01]  /*0aa0*/  SHF.R.U32.HI R3, RZ, R14.reuse, R3 ;  /* 0x0000000eff037219 */ /* 0x080fe20000011603 */
[----:B------:R-:W0:Y:S01]  /*0ab0*/  LDC R21, c[0x0][0x638] ;  /* 0x00018e00ff157b82 */ /* 0x000e220000000800 */
[----:B------:R-:W-:Y:S01]  /*0ac0*/  SHF.L.U32 R9, R9, R14, RZ ;  /* 0x0000000e09097219 */ /* 0x000fe200000006ff */
[----:B------:R-:W-:-:S06]  /*0ad0*/  IMAD.MOV.U32 R2, RZ, RZ, R22 ;  /* 0x000000ffff027224 */ /* 0x000fcc00078e0016 */
[----:B------:R-:W0:Y:S01]  /*0ae0*/  LDC R20, c[0x0][0x610] ;  /* 0x00018400ff147b82 */ /* 0x000e220000000800 */
[----:B-1-3--:R-:W-:Y:S05]  /*0af0*/  @!P0 BRA `(.L_x_6) ;  /* 0x0000000000288947 */ /* 0x00afea0003800000 */
[----:B------:R-:W1:Y:S02]  /*0b00*/  LDC R7, c[0x0][0x64c] ;  /* 0x00019300ff077b82 */ /* 0x000e640000000800 */
[----:B-1----:R-:W-:-:S05]  /*0b10*/  IADD3 R7, P0, R22, R7, RZ ;  /* 0x0000000716077210 */ /* 0x002fca0007f1e0ff */
        /* <DEDUP_REMOVED lines=8> */
.L_x_6:
[----:B----4-:R-:W-:Y:S01]  /*0ba0*/  SHF.R.U64 R2, R2, R16, R3 ;  /* 0x0000001002027219 */ /* 0x010fe20000001203 */
[----:B--2---:R-:W-:Y:S01]  /*0bb0*/  VIADD R3, R17, 0xffffffff ;  /* 0xffffffff11037836 */ /* 0x004fe20000000000 */
[----:B------:R-:W-:Y:S01]  /*0bc0*/  LOP3.LUT R10, R23, R10, RZ, 0xc0, !PT ;  /* 0x0000000a170a7212 */ /* 0x000fe200078ec0ff */
[----:B------:R-:W-:Y:S01]  /*0bd0*/  IMAD.MOV R11, RZ, RZ, -R11 ;  /* 0x000000ffff0b7224 */ /* 0x000fe200078e0a0b */
[----:B------:R-:W-:Y:S01]  /*0be0*/  R2UR UR35, R24 ;  /* 0x00000000182372ca */ /* 0x000fe200000e0000 */
[----:B------:R-:W-:Y:S01]  /*0bf0*/  IMAD.MOV R4, RZ, RZ, -R2 ;  /* 0x000000ffff047224 */ /* 0x000fe200078e0a02 */
[----:B------:R-:W-:Y:S01]  /*0c00*/  LOP3.LUT R3, R12, R3, RZ, 0xc0, !PT ;  /* 0x000000030c037212 */ /* 0x000fe200078ec0ff */
[----:B------:R-:W-:Y:S02]  /*0c10*/  @P3 IMAD R8, R13, R11, R0 ;  /* 0x0000000b0d083224 */ /* 0x000fe400078e0200 */
[----:B------:R-:W-:Y:S02]  /*0c20*/  IMAD R9, R9, R2, R10 ;  /* 0x0000000209097224 */ /* 0x000fe400078e020a */
[----:B0-----:R-:W-:-:S02]  /*0c30*/  IMAD R0, R4, R21, R22 ;  /* 0x0000001504007224 */ /* 0x001fc400078e0216 */
[----:B------:R-:W-:Y:S02]  /*0c40*/  IMAD R8, R9, R20, R8 ;  /* 0x0000001409087224 */ /* 0x000fe400078e0208 */
[----:B------:R-:W-:Y:S02]  /*0c50*/  IMAD R3, R0, R17, R3 ;  /* 0x0000001100037224 */ /* 0x000fe400078e0203 */
[----:B------:R-:W-:-:S03]  /*0c60*/  IMAD.MOV.U32 R4, RZ, RZ, 0x1 ;  /* 0x00000001ff047424 */ /* 0x000fc600078e00ff */
[----:B------:R-:W-:Y:S02]  /*0c70*/  SEL R2, R3, R8, !P3 ;  /* 0x0000000803027207 */ /* 0x000fe40005800000 */
[----:B------:R-:W-:-:S03]  /*0c80*/  SEL R0, R8, R3, !P3 ;  /* 0x0000000308007207 */ /* 0x000fc60005800000 */
[----:B------:R0:W-:Y:S04]  /*0c90*/  STL [R1+0x8], R2 ;  /* 0x0000080201007387 */ /* 0x0001e80000100800 */
[----:B------:R0:W-:Y:S02]  /*0ca0*/  STL [R1+0xc], R0 ;  /* 0x00000c0001007387 */ /* 0x0001e40000100800 */
.L_x_4:
[----:B------:R-:W-:-:S08]  /*0cb0*/  NOP ;  /* 0x0000000000007918 */ /* 0x000fd00000000000 */
[----:B------:R-:W1:Y:S02]  /*0cc0*/  USETMAXREG.TRY_ALLOC.CTAPOOL UP0, 0xe8 ;  /* 0x000000e8000079c8 */ /* 0x000e640008000600 */
[----:B-1----:R-:W-:-:S13]  /*0cd0*/  PLOP3.LUT P0, PT, PT, PT, UP0, 0x80, 0x0 ;  /* 0x000000000000781c */ /* 0x002fda0003f0f008 */
[----:B------:R-:W-:Y:S05]  /*0ce0*/  @!P0 BRA `(.L_x_4) ;  /* 0xfffffffc00f08947 */ /* 0x000fea000383ffff */
[----:B------:R-:W-:Y:S01]  /*0cf0*/  ULDC.64 UR4, c[0x0][0x598] ;  /* 0x0001660000047ab9 */ /* 0x000fe20000000a00 */
[----:B------:R-:W-:Y:S01]  /*0d00*/  ULDC.64 UR38, c[0x0][0x208] ;  /* 0x0000820000267ab9 */ /* 0x000fe20000000a00 */
[----:B------:R-:W-:-:S04]  /*0d10*/  ISETP.NE.U32.AND P0, PT, RZ, UR4, PT ;  /* 0x00000004ff007c0c */ /* 0x000fc8000bf05070 */
[----:B------:R-:W-:-:S13]  /*0d20*/  ISETP.NE.AND.EX P0, PT, RZ, UR5, PT, P0 ;  /* 0x00000005ff007c0c */ /* 0x000fda000bf05300 */
[----:B------:R-:W-:Y:S05]  /*0d30*/  @!P0 BRA `(.L_x_7) ;  /* 0x0000000000208947 */ /* 0x000fea0003800000 */
[----:B0-----:R-:W0:Y:S02]  /*0d40*/  LDC.64 R2, c[0x0][0x598] ;  /* 0x00016600ff027b82 */ /* 0x001e240000000a00 */
[----:B0-----:R-:W2:Y:S02]  /*0d50*/  LDG.E.64 R2, desc[UR38][R2.64] ;  /* 0x0000002602027981 */ /* 0x001ea4000c1e1b00 */
[----:B--2---:R-:W-:-:S04]  /*0d60*/  ISETP.NE.U32.AND P0, PT, R2, RZ, PT ;  /* 0x000000ff0200720c */ /* 0x004fc80003f05070 */
[----:B------:R-:W-:-:S13]  /*0d70*/  ISETP.NE.AND.EX P0, PT, R3, RZ, PT, P0 ;  /* 0x000000ff0300720c */ /* 0x000fda0003f05300 */
[----:B------:R-:W-:Y:S05]  /*0d80*/  @!P0 BRA `(.L_x_7) ;  /* 0x00000000000c8947 */ /* 0x000fea0003800000 */
[----:B------:R-:W2:Y:S02]  /*0d90*/  LD.E R2, desc[UR38][R2.64] ;  /* 0x0000002602027980 */ /* 0x000ea4000c101900 */
[----:B--2---:R-:W-:Y:S01]  /*0da0*/  R2UR UR34, R2 ;  /* 0x00000000022272ca */ /* 0x004fe200000e0000 */
[----:B------:R-:W-:-:S14]  /*0db0*/  BRA `(.L_x_8) ;  /* 0x0000000000247947 */ /* 0x000fdc0003800000 */
.L_x_7:
[----:B------:R-:W-:Y:S02]  /*0dc0*/  ULDC.64 UR4, c[0x0][0x588] ;  /* 0x0001620000047ab9 */ /* 0x000fe40000000a00 */
[----:B------:R-:W-:-:S04]  /*0dd0*/  ISETP.NE.U32.AND P0, PT, RZ, UR4, PT ;  /* 0x00000004ff007c0c */ /* 0x000fc8000bf05070 */
[----:B------:R-:W-:-:S13]  /*0de0*/  ISETP.NE.AND.EX P0, PT, RZ, UR5, PT, P0 ;  /* 0x00000005ff007c0c */ /* 0x000fda000bf05300 */
[----:B------:R-:W-:Y:S05]  /*0df0*/  @!P0 BRA `(.L_x_9) ;  /* 0x0000000000108947 */ /* 0x000fea0003800000 */
[----:B0-----:R-:W0:Y:S02]  /*0e00*/  LDC.64 R2, c[0x0][0x588] ;  /* 0x00016200ff027b82 */ /* 0x001e240000000a00 */
[----:B0-----:R-:W2:Y:S02]  /*0e10*/  LDG.E R2, desc[UR38][R2.64] ;  /* 0x0000002602027981 */ /* 0x001ea4000c1e1900 */
[----:B--2---:R-:W-:Y:S01]  /*0e20*/  R2UR UR34, R2 ;  /* 0x00000000022272ca */ /* 0x004fe200000e0000 */
[----:B------:R-:W-:-:S14]  /*0e30*/  BRA `(.L_x_8) ;  /* 0x0000000000047947 */ /* 0x000fdc0003800000 */
.L_x_9:
[----:B------:R-:W-:-:S05]  /*0e40*/  ULDC UR34, c[0x0][0x580] ;  /* 0x0001600000227ab9 */ /* 0x000fca0000000800 */
.L_x_8:
[----:B------:R-:W-:Y:S02]  /*0e50*/  ULDC.64 UR4, c[0x0][0x5a0] ;  /* 0x0001680000047ab9 */ /* 0x000fe40000000a00 */
        /* <DEDUP_REMOVED lines=11> */
.L_x_10:
        /* <DEDUP_REMOVED lines=8> */
.L_x_12:
[----:B------:R-:W-:-:S05]  /*0f90*/  ULDC UR33, c[0x0][0x584] ;  /* 0x0001610000217ab9 */ /* 0x000fca0000000800 */
.L_x_11:
[----:B------:R-:W-:-:S13]  /*0fa0*/  LOP3.LUT P0, RZ, R4, 0xff, RZ, 0xc0, !PT ;  /* 0x000000ff04ff7812 */ /* 0x000fda000780c0ff */
[----:B------:R-:W-:Y:S05]  /*0fb0*/  @!P0 EXIT ;  /* 0x000000000000894d */ /* 0x000fea0003800000 */
[----:B------:R-:W-:Y:S01]  /*0fc0*/  ULDC UR4, c[0x0][0x28c] ;  /* 0x0000a30000047ab9 */ /* 0x000fe20000000800 */
[----:B------:R-:W-:Y:S02]  /*0fd0*/  ULOP3.LUT UR15, UR6, 0x1, URZ, 0xfc, !UPT ;  /* 0x00000001060f7892 */ /* 0x000fe4000f8efc3f */
[----:B------:R-:W-:Y:S01]  /*0fe0*/  UIADD3 UR4, UR4, 0x7f, URZ ;  /* 0x0000007f04047890 */ /* 0x000fe2000fffe03f */
[----:B------:R-:W-:-:S03]  /*0ff0*/  UMOV UR14, URZ ;  /* 0x0000003f000e7c82 */ /* 0x000fc60008000000 */
[----:B------:R-:W-:-:S04]  /*1000*/  USHF.R.S32.HI UR5, URZ, 0x1f, UR4 ;  /* 0x0000001f3f057899 */ /* 0x000fc80008011404 */
[----:B------:R-:W-:-:S03]  /*1010*/  ULEA.HI UR5, UR5, UR4, URZ, 0x7 ;  /* 0x0000000405057291 */ /* 0x000fc6000f8f383f */
[----:B------:R-:W-:Y:S01]  /*1020*/  UMOV UR4, URZ ;  /* 0x0000003f00047c82 */ /* 0x000fe20008000000 */
[----:B------:R-:W-:-:S12]  /*1030*/  USHF.R.S32.HI UR32, URZ, 0x7, UR5 ;  /* 0x000000073f207899 */ /* 0x000fd80008011405 */
.L_x_261:
[----:B0-----:R-:W0:Y:S01]  /*1040*/  S2R R0, SR_TID.X ;  /* 0x0000000000007919 */ /* 0x001e220000002100 */
[----:B-1----:R-:W1:Y:S01]  /*1050*/  S2UR UR11, SR_CgaCtaId ;  /* 0x00000000000b79c3 */ /* 0x002e620000008800 */
[----:B------:R-:W-:Y:S01]  /*1060*/  UMOV UR10, 0x400 ;  /* 0x00000400000a7882 */ /* 0x000fe20000000000 */
[----:B------:R-:W-:Y:S01]  /*1070*/  UMOV UR5, URZ ;  /* 0x0000003f00057c82 */ /* 0x000fe20008000000 */
[----:B------:R-:W-:Y:S01]  /*1080*/  UMOV UR16, URZ ;  /* 0x0000003f00107c82 */ /* 0x000fe20008000000 */
[----:B------:R-:W-:Y:S01]  /*1090*/  UMOV UR17, URZ ;  /* 0x0000003f00117c82 */ /* 0x000fe20008000000 */
[----:B------:R-:W-:Y:S01]  /*10a0*/  UMOV UR9, UR4 ;  /* 0x0000000400097c82 */ /* 0x000fe20008000000 */
[----:B------:R-:W-:Y:S01]  /*10b0*/  UMOV UR12, UR14 ;  /* 0x0000000e000c7c82 */ /* 0x000fe20008000000 */
[----:B------:R-:W-:Y:S01]  /*10c0*/  IMAD.MOV.U32 R224, RZ, RZ, RZ ;  /* 0x000000ffffe07224 */ /* 0x000fe200078e00ff */
[----:B------:R-:W-:Y:S02]  /*10d0*/  CS2R R4, SRZ ;  /* 0x0000000000047805 */ /* 0x000fe4000001ff00 */
[----:B------:R-:W-:-:S02]  /*10e0*/  CS2R R6, SRZ ;  /* 0x0000000000067805 */ /* 0x000fc4000001ff00 */
[----:B------:R-:W-:Y:S02]  /*10f0*/  CS2R R8, SRZ ;  /* 0x0000000000087805 */ /* 0x000fe4000001ff00 */
[----:B------:R-:W-:Y:S02]  /*1100*/  CS2R R10, SRZ ;  /* 0x00000000000a7805 */ /* 0x000fe4000001ff00 */
[----:B------:R-:W-:Y:S02]  /*1110*/  CS2R R12, SRZ ;  /* 0x00000000000c7805 */ /* 0x000fe4000001ff00 */
[----:B------:R-:W-:Y:S02]  /*1120*/  CS2R R14, SRZ ;  /* 0x00000000000e7805 */ /* 0x000fe4000001ff00 */
        /* <DEDUP_REMOVED lines=9> */
[----:B------:R-:W-:Y:S01]  /*11c0*/  CS2R R146, SRZ ;  /* 0x0000000000927805 */ /* 0x000fe2000001ff00 */
[----:B-1----:R-:W-:Y:S01]  /*11d0*/  ULEA UR10, UR11, UR10, 0x18 ;  /* 0x0000000a0b0a7291 */ /* 0x002fe2000f8ec03f */
[----:B------:R-:W-:Y:S02]  /*11e0*/  CS2R R148, SRZ ;  /* 0x0000000000947805 */ /* 0x000fe4000001ff00 */
[----:B------:R-:W-:Y:S02]  /*11f0*/  CS2R R150, SRZ ;  /* 0x0000000000967805 */ /* 0x000fe4000001ff00 */
[----:B------:R-:W-:Y:S02]  /*1200*/  CS2R R152, SRZ ;  /* 0x0000000000987805 */ /* 0x000fe4000001ff00 */
[----:B------:R-:W-:-:S02]  /*1210*/  CS2R R154, SRZ ;  /* 0x00000000009a7805 */ /* 0x000fc4000001ff00 */
[----:B------:R-:W-:Y:S02]  /*1220*/  CS2R R156, SRZ ;  /* 0x00000000009c7805 */ /* 0x000fe4000001ff00 */
[----:B------:R-:W-:Y:S02]  /*1230*/  CS2R R158, SRZ ;  /* 0x00000000009e7805 */ /* 0x000fe4000001ff00 */
[----:B0-----:R-:W-:Y:S02]  /*1240*/  LOP3.LUT R0, R0, 0x80, RZ, 0xc0, !PT ;  /* 0x0000008000007812 */ /* 0x001fe400078ec0ff */
[----:B------:R-:W-:Y:S02]  /*1250*/  CS2R R160, SRZ ;  /* 0x0000000000a07805 */ /* 0x000fe4000001ff00 */
[----:B------:R-:W-:Y:S02]  /*1260*/  CS2R R162, SRZ ;  /* 0x0000000000a27805 */ /* 0x000fe4000001ff00 */
[----:B------:R-:W-:-:S02]  /*1270*/  CS2R R164, SRZ ;  /* 0x0000000000a47805 */ /* 0x000fc4000001ff00 */
[----:B----4-:R-:W-:Y:S02]  /*1280*/  SHF.R.U32.HI R2, RZ, 0x7, R0 ;  /* 0x00000007ff027819 */ /* 0x010fe40000011600 */
[----:B------:R-:W-:Y:S01]  /*1290*/  CS2R R166, SRZ ;  /* 0x0000000000a67805 */ /* 0x000fe2000001ff00 */
[----:B------:R-:W0:Y:S01]  /*12a0*/  LDC R0, c[0x0][0x28c] ;  /* 0x0000a300ff007b82 */ /* 0x000e220000000800 */
[----:B------:R-:W-:Y:S02]  /*12b0*/  CS2R R168, SRZ ;  /* 0x0000000000a87805 */ /* 0x000fe4000001ff00 */
[----:B------:R-:W-:Y:S02]  /*12c0*/  CS2R R170, SRZ ;  /* 0x0000000000aa7805 */ /* 0x000fe4000001ff00 */
[----:B------:R-:W-:Y:S01]  /*12d0*/  CS2R R172, SRZ ;  /* 0x0000000000ac7805 */ /* 0x000fe2000001ff00 */
[----:B------:R-:W1:Y:S01]  /*12e0*/  SHFL.IDX PT, R2, R2, RZ, 0x1f ;  /* 0x00001fff02027589 */ /* 0x000e6200000e0000 */
        /* <DEDUP_REMOVED lines=19> */
[----:B0-----:R-:W-:Y:S01]  /*1420*/  ISETP.GE.AND P0, PT, R0, 0x1, PT ;  /* 0x000000010000780c */ /* 0x001fe20003f06270 */
[----:B------:R-:W-:Y:S01]  /*1430*/  IMAD.MOV.U32 R0, RZ, RZ, RZ ;  /* 0x000000ffff007224 */ /* 0x000fe200078e00ff */
[----:B------:R-:W-:Y:S02]  /*1440*/  CS2R R212, SRZ ;  /* 0x0000000000d47805 */ /* 0x000fe4000001ff00 */
[----:B------:R-:W-:Y:S02]  /*1450*/  CS2R R214, SRZ ;  /* 0x0000000000d67805 */ /* 0x000fe4000001ff00 */
[----:B-1----:R-:W-:Y:S02]  /*1460*/  R2UR UR7, R2 ;  /* 0x00000000020772ca */ /* 0x002fe400000e0000 */
        /* <DEDUP_REMOVED lines=11> */
[----:B------:R-:W-:Y:S01]  /*1520*/  CS2R R132, SRZ ;  /* 0x0000000000847805 */ /* 0x000fe2000001ff00 */
[----:B------:R-:W-:Y:S01]  /*1530*/  ULEA.HI UR8, UR7, UR7, URZ, 0x1 ;  /* 0x0000000707087291 */ /* 0x000fe2000f8f083f */
[----:B------:R-:W-:Y:S02]  /*1540*/  CS2R R134, SRZ ;  /* 0x0000000000867805 */ /* 0x000fe4000001ff00 */
[----:B------:R-:W-:-:S02]  /*1550*/  CS2R R104, SRZ ;  /* 0x0000000000687805 */ /* 0x000fc4000001ff00 */
[----:B------:R-:W-:Y:S01]  /*1560*/  CS2R R106, SRZ ;  /* 0x00000000006a7805 */ /* 0x000fe2000001ff00 */
[----:B------:R-:W-:Y:S01]  /*1570*/  ULOP3.LUT UR8, UR8, 0x7fffe, URZ, 0xc0, !UPT ;  /* 0x0007fffe08087892 */ /* 0x000fe2000f8ec03f */
[----:B------:R-:W-:Y:S02]  /*1580*/  CS2R R108, SRZ ;  /* 0x00000000006c7805 */ /* 0x000fe4000001ff00 */
[----:B------:R-:W-:Y:S02]  /*1590*/  CS2R R110, SRZ ;  /* 0x00000000006e7805 */ /* 0x000fe4000001ff00 */
[----:B------:R-:W-:Y:S01]  /*15a0*/  CS2R R112, SRZ ;  /* 0x0000000000707805 */ /* 0x000fe2000001ff00 */
[----:B------:R-:W-:Y:S01]  /*15b0*/  UIADD3 UR8, UR7, -UR8, URZ ;  /* 0x8000000807087290 */ /* 0x000fe2000fffe03f */
[----:B------:R-:W-:Y:S02]  /*15c0*/  CS2R R114, SRZ ;  /* 0x0000000000727805 */ /* 0x000fe4000001ff00 */
[----:B------:R-:W-:-:S02]  /*15d0*/  CS2R R116, SRZ ;  /* 0x0000000000747805 */ /* 0x000fc4000001ff00 */
[----:B------:R-:W-:Y:S01]  /*15e0*/  CS2R R118, SRZ ;  /* 0x0000000000767805 */ /* 0x000fe2000001ff00 */
[----:B------:R-:W-:Y:S01]  /*15f0*/  ULEA UR8, UR8, UR10, 0xd ;  /* 0x0000000a08087291 */ /* 0x000fe2000f8e683f */
[----:B------:R-:W-:Y:S02]  /*1600*/  CS2R R88, SRZ ;  /* 0x0000000000587805 */ /* 0x000fe4000001ff00 */
[----:B------:R-:W-:Y:S02]  /*1610*/  CS2R R90, SRZ ;  /* 0x00000000005a7805 */ /* 0x000fe4000001ff00 */
[----:B------:R-:W-:Y:S01]  /*1620*/  CS2R R92, SRZ ;  /* 0x00000000005c7805 */ /* 0x000fe2000001ff00 */
[----:B------:R-:W-:Y:S01]  /*1630*/  UIADD3 UR8, UR8, 0x100, URZ ;  /* 0x0000010008087890 */ /* 0x000fe2000fffe03f */
[----:B------:R-:W-:Y:S02]  /*1640*/  CS2R R94, SRZ ;  /* 0x00000000005e7805 */ /* 0x000fe4000001ff00 */
[----:B------:R-:W-:-:S02]  /*1650*/  CS2R R96, SRZ ;  /* 0x0000000000607805 */ /* 0x000fc4000001ff00 */
[----:B------:R-:W-:Y:S01]  /*1660*/  CS2R R98, SRZ ;  /* 0x0000000000627805 */ /* 0x000fe2000001ff00 */
[----:B------:R-:W-:Y:S01]  /*1670*/  USHF.R.U32.HI UR8, URZ, 0x4, UR8 ;  /* 0x000000043f087899 */ /* 0x000fe20008011608 */
[----:B------:R-:W-:Y:S02]  /*1680*/  CS2R R100, SRZ ;  /* 0x0000000000647805 */ /* 0x000fe4000001ff00 */
[----:B------:R-:W-:Y:S02]  /*1690*/  CS2R R102, SRZ ;  /* 0x0000000000667805 */ /* 0x000fe4000001ff00 */
[----:B------:R-:W-:Y:S01]  /*16a0*/  CS2R R72, SRZ ;  /* 0x0000000000487805 */ /* 0x000fe2000001ff00 */
[----:B------:R-:W-:Y:S01]  /*16b0*/  ULOP3.LUT UR11, UR8, 0x3fff, URZ, 0xc0, !UPT ;  /* 0x00003fff080b7892 */ /* 0x000fe2000f8ec03f */
        /* <DEDUP_REMOVED lines=23> */
[----:B---3--:R-:W-:Y:S02]  /*1830*/  CS2R R24, SRZ ;  /* 0x0000000000187805 */ /* 0x008fe4000001ff00 */
[----:B------:R-:W-:Y:S02]  /*1840*/  CS2R R26, SRZ ;  /* 0x00000000001a7805 */ /* 0x000fe4000001ff00 */
[----:B--2---:R-:W-:-:S02]  /*1850*/  CS2R R28, SRZ ;  /* 0x00000000001c7805 */ /* 0x004fc4000001ff00 */
[----:B------:R-:W-:Y:S02]  /*1860*/  CS2R R30, SRZ ;  /* 0x00000000001e7805 */ /* 0x000fe4000001ff00 */
[----:B------:R-:W-:Y:S02]  /*1870*/  CS2R R32, SRZ ;  /* 0x0000000000207805 */ /* 0x000fe4000001ff00 */
[----:B------:R-:W-:Y:S02]  /*1880*/  CS2R R34, SRZ ;  /* 0x0000000000227805 */ /* 0x000fe4000001ff00 */
[----:B------:R-:W-:Y:S02]  /*1890*/  CS2R R36, SRZ ;  /* 0x0000000000247805 */ /* 0x000fe4000001ff00 */
[----:B------:R-:W-:Y:S01]  /*18a0*/  CS2R R38, SRZ ;  /* 0x0000000000267805 */ /* 0x000fe2000001ff00 */
[----:B------:R-:W-:Y:S06]  /*18b0*/  @!P0 BRA `(.L_x_13) ;  /* 0x0000001400008947 */ /* 0x000fec0003800000 */
[----:B------:R-:W-:-:S06]  /*18c0*/  UISETP.NE.AND UP0, UPT, UR15, 0x3, UPT ;  /* 0x000000030f00788c */ /* 0x000fcc000bf05270 */
[----:B------:R-:W-:-:S13]  /*18d0*/  PLOP3.LUT P1, PT, PT, PT, UP0, 0x80, 0x0 ;  /* 0x000000000000781c */ /* 0x000fda0003f2f008 */
[----:B------:R-:W-:Y:S05]  /*18e0*/  @!P1 BRA `(.L_x_14) ;  /* 0x0000000000049947 */ /* 0x000fea0003800000 */
[----:B------:R-:W-:Y:S01]  /*18f0*/  BPT.TRAP 0x1 ;  /* 0x000000040000795c */ /* 0x000fe20000300000 */
.L_x_14:
[----:B------:R-:W-:Y:S01]  /*1900*/  ULEA UR5, UR4, UR10, 0x3 ;  /* 0x0000000a04057291 */ /* 0x000fe2000f8e183f */
[----:B------:R-:W-:-:S05]  /*1910*/  IMAD.U32 R0, RZ, RZ, UR14 ;  /* 0x0000000eff007e24 */ /* 0x000fca000f8e00ff */
[----:B------:R-:W-:-:S04]  /*1920*/  SHF.L.U32 R0, R0, 0x1f, RZ ;  /* 0x0000001f00007819 */ /* 0x000fc800000006ff */
[----:B------:R0:W1:Y:S01]  /*1930*/  SYNCS.PHASECHK.TRANS64.TRYWAIT P0, [UR5], R0 ;  /* 0x00000000ff0075a7 */ /* 0x0000620008000145 */
[----:B------:R-:W-:Y:S05]  /*1940*/  @!P1 BRA `(.L_x_15) ;  /* 0x0000000000049947 */ /* 0x000fea0003800000 */
[----:B------:R-:W-:Y:S01]  /*1950*/  BPT.TRAP 0x1 ;  /* 0x000000040000795c */ /* 0x000fe20000300000 */
.L_x_15:
[----:B-1----:R-:W-:Y:S05]  /*1960*/  @P0 BRA `(.L_x_16) ;  /* 0x0000000000080947 */ /* 0x002fea0003800000 */
[----:B------:R-:W1:Y:S02]  /*1970*/  SYNCS.PHASECHK.TRANS64.TRYWAIT P0, [UR5], R0 ;  /* 0x00000000ff0075a7 */ /* 0x000e640008000145 */
[----:B-1----:R-:W-:Y:S05]  /*1980*/  @!P0 BRA `(.L_x_17) ;  /* 0x000000d000708947 */ /* 0x002fea0003800000 */
.L_x_16:
[----:B------:R-:W-:Y:S01]  /*1990*/  UIADD3 UR5, UR10, 0x14100, URZ ;  /* 0x000141000a057890 */ /* 0x000fe2000fffe03f */
[----:B------:R-:W-:Y:S01]  /*19a0*/  WARPGROUP.ARRIVE ;  /* 0x00000000000079c5 */ /* 0x000fe20000000000 */
[----:B------:R-:W-:Y:S01]  /*19b0*/  ULOP3.LUT UR12, UR11, 0x10000, URZ, 0xfc, !UPT ;  /* 0x000100000b0c7892 */ /* 0x000fe2000f8efc3f */
[----:B------:R-:W-:Y:S01]  /*19c0*/  IMAD.MOV.U32 R224, RZ, RZ, RZ ;  /* 0x000000ffffe07224 */ /* 0x000fe200078e00ff */
[----:B------:R-:W-:Y:S01]  /*19d0*/  USHF.R.U32.HI UR5, URZ, 0x4, UR5 ;  /* 0x000000043f057899 */ /* 0x000fe20008011605 */
[----:B01----:R-:W-:Y:S01]  /*19e0*/  IMAD.MOV.U32 R0, RZ, RZ, RZ ;  /* 0x000000ffff007224 */ /* 0x003fe200078e00ff */
[----:B------:R-:W-:Y:S01]  /*19f0*/  ULEA UR12, UR4, UR12, 0xa ;  /* 0x0000000c040c7291 */ /* 0x000fe2000f8e503f */
[----:B------:R-:W-:Y:S01]  /*1a00*/  CS2R R2, SRZ ;  /* 0x0000000000027805 */ /* 0x000fe2000001ff00 */
[----:B------:R-:W-:Y:S01]  /*1a10*/  ULOP3.LUT UR5, UR5, 0x3fff, URZ, 0xc0, !UPT ;  /* 0x00003fff05057892 */ /* 0x000fe2000f8ec03f */
[----:B------:R-:W-:Y:S01]  /*1a20*/  CS2R R4, SRZ ;  /* 0x0000000000047805 */ /* 0x000fe2000001ff00 */
[----:B------:R-:W-:Y:S01]  /*1a30*/  UMOV UR17, 0x40000040 ;  /* 0x4000004000117882 */ /* 0x000fe20000000000 */
[----:B------:R-:W-:Y:S01]  /*1a40*/  UMOV UR19, 0x40000040 ;  /* 0x4000004000137882 */ /* 0x000fe20000000000 */
[----:B------:R-:W-:Y:S01]  /*1a50*/  ULOP3.LUT UR5, UR5, 0x10000, URZ, 0xfc, !UPT ;  /* 0x0001000005057892 */ /* 0x000fe2000f8efc3f */
[----:B------:R-:W-:Y:S01]  /*1a60*/  CS2R R6, SRZ ;  /* 0x0000000000067805 */ /* 0x000fe2000001ff00 */
[----:B------:R-:W-:Y:S01]  /*1a70*/  UMOV UR16, UR12 ;  /* 0x0000000c00107c82 */ /* 0x000fe20008000000 */
[----:B------:R-:W-:Y:S01]  /*1a80*/  CS2R R8, SRZ ;  /* 0x0000000000087805 */ /* 0x000fe2000001ff00 */
[----:B------:R-:W-:Y:S01]  /*1a90*/  UIMAD UR8, UR4, 0x700, UR5 ;  /* 0x00000700040878a4 */ /* 0x000fe2000f8e0205 */
[----:B------:R-:W-:-:S02]  /*1aa0*/  CS2R R10, SRZ ;  /* 0x00000000000a7805 */ /* 0x000fc4000001ff00 */
[----:B------:R-:W-:Y:S02]  /*1ab0*/  CS2R R12, SRZ ;  /* 0x00000000000c7805 */ /* 0x000fe4000001ff00 */
[----:B------:R-:W-:Y:S01]  /*1ac0*/  CS2R R14, SRZ ;  /* 0x00000000000e7805 */ /* 0x000fe2000001ff00 */
[----:B------:R-:W-:Y:S01]  /*1ad0*/  UIADD3 UR5, UR8, 0x100, URZ ;  /* 0x0000010008057890 */ /* 0x000fe2000fffe03f */
[----:B------:R-:W-:Y:S01]  /*1ae0*/  CS2R R16, SRZ ;  /* 0x0000000000107805 */ /* 0x000fe2000001ff00 */
[----:B------:R-:W-:Y:S01]  /*1af0*/  UIADD3 UR7, UR8, 0x200, URZ ;  /* 0x0000020008077890 */ /* 0x000fe2000fffe03f */
[----:B------:R-:W-:Y:S01]  /*1b00*/  CS2R R18, SRZ ;  /* 0x0000000000127805 */ /* 0x000fe2000001ff00 */
[----:B------:R-:W-:Y:S01]  /*1b10*/  UMOV UR18, UR8 ;  /* 0x0000000800127c82 */ /* 0x000fe20008000000 */
[----:B------:R-:W-:Y:S01]  /*1b20*/  UIADD3 UR9, UR8, 0x202, URZ ;  /* 0x0000020208097890 */ /* 0x000fe2000fffe03f */
[----:B------:R-:W-:Y:S01]  /*1b30*/  QGMMA.64x32x32.F32.E4M3.E4M3 R120, gdesc[UR16], RZ, !UPT ;  /* 0x00600000107879f3 */ /* 0x000fe2000c7008ff */
[----:B------:R-:W-:Y:S01]  /*1b40*/  UMOV UR18, UR5 ;  /* 0x0000000500127c82 */ /* 0x000fe20008000000 */
[----:B------:R-:W-:Y:S01]  /*1b50*/  UMOV UR19, 0x40000040 ;  /* 0x4000004000137882 */ /* 0x000fe20000000000 */
[----:B------:R-:W-:Y:S01]  /*1b60*/  UIADD3 UR5, UR8, 0x300, URZ ;  /* 0x0000030008057890 */ /* 0x000fe2000fffe03f */
[----:B------:R-:W-:Y:S01]  /*1b70*/  QGMMA.64x32x32.F32.E4M3.E4M3 R104, gdesc[UR16], RZ, !UPT ;  /* 0x00600000106879f3 */ /* 0x000fe2000c7008ff */
[----:B------:R-:W-:Y:S01]  /*1b80*/  UMOV UR18, UR7 ;  /* 0x0000000700127c82 */ /* 0x000fe20008000000 */
[----:B------:R-:W-:Y:S01]  /*1b90*/  UMOV UR19, 0x40000040 ;  /* 0x4000004000137882 */ /* 0x000fe20000000000 */
[----:B------:R-:W-:Y:S01]  /*1ba0*/  UIADD3 UR7, UR8, 0x400, URZ ;  /* 0x0000040008077890 */ /* 0x000fe2000fffe03f */
[----:B------:R-:W-:Y:S01]  /*1bb0*/  QGMMA.64x32x32.F32.E4M3.E4M3 R88, gdesc[UR16], RZ, !UPT ;  /* 0x00600000105879f3 */ /* 0x000fe2000c7008ff */
[----:B------:R-:W-:Y:S01]  /*1bc0*/  UMOV UR19, 0x40000040 ;  /* 0x4000004000137882 */ /* 0x000fe20000000000 */
[----:B------:R-:W-:Y:S01]  /*1bd0*/  UMOV UR18, UR5 ;  /* 0x0000000500127c82 */ /* 0x000fe20008000000 */
        /* <DEDUP_REMOVED lines=8> */
[----:B------:R-:W-:Y:S01]  /*1c60*/  UMOV UR5, 0x4 ;  /* 0x0000000400057882 */ /* 0x000fe20000000000 */
[----:B------:R-:W-:Y:S01]  /*1c70*/  QGMMA.64x32x32.F32.E4M3.E4M3 R40, gdesc[UR16], RZ, !UPT ;  /* 0x00600000102879f3 */ /* 0x000fe2000c7008ff */
[----:B------:R-:W-:Y:S01]  /*1c80*/  UMOV UR19, 0x40000040 ;  /* 0x4000004000137882 */ /* 0x000fe20000000000 */
[----:B------:R-:W-:Y:S01]  /*1c90*/  UMOV UR18, UR7 ;  /* 0x0000000700127c82 */ /* 0x000fe20008000000 */
[----:B------:R-:W-:Y:S01]  /*1ca0*/  UIADD3 UR7, UR8, 0x102, URZ ;  /* 0x0000010208077890 */ /* 0x000fe2000fffe03f */
[----:B------:R-:W-:Y:S01]  /*1cb0*/  QGMMA.64x32x32.F32.E4M3.E4M3 R24, gdesc[UR16], RZ, !UPT ;  /* 0x00600000101879f3 */ /* 0x000fe2000c7008ff */
[----:B------:R-:W-:Y:S01]  /*1cc0*/  UIADD3 UR16, UR12, 0x2, URZ ;  /* 0x000000020c107890 */ /* 0x000fe2000fffe03f */
[----:B------:R-:W-:Y:S01]  /*1cd0*/  CS2R R20, SRZ ;  /* 0x0000000000147805 */ /* 0x000fe2000001ff00 */
[----:B------:R-:W-:Y:S01]  /*1ce0*/  UIADD3 UR18, UR8, 0x2, URZ ;  /* 0x0000000208127890 */ /* 0x000fe2000fffe03f */
[----:B------:R-:W-:Y:S01]  /*1cf0*/  CS2R R22, SRZ ;  /* 0x0000000000167805 */ /* 0x000fe2000001ff00 */
[----:B------:R-:W-:Y:S01]  /*1d00*/  UMOV UR17, 0x40000040 ;  /* 0x4000004000117882 */ /* 0x000fe20000000000 */
[----:B------:R-:W-:Y:S01]  /*1d10*/  UMOV UR19, 0x40000040 ;  /* 0x4000004000137882 */ /* 0x000fe20000000000 */
        /* <DEDUP_REMOVED lines=29> */
[----:B------:R-:W-:Y:S01]  /*1ef0*/  QGMMA.64x32x32.F32.E4M3.E4M3 R120, gdesc[UR16], R120 ;  /* 0x00600000107879f3 */ /* 0x000fe20008700878 */
[----:B------:R-:W-:Y:S01]  /*1f00*/  UMOV UR18, UR7 ;  /* 0x0000000700127c82 */ /* 0x000fe20008000000 */
[----:B------:R-:W-:Y:S01]  /*1f10*/  UMOV UR19, 0x40000040 ;  /* 0x4000004000137882 */ /* 0x000fe20000000000 */
[----:B------:R-:W-:Y:S01]  /*1f20*/  UIADD3 UR7, UR8, 0x302, URZ ;  /* 0x0000030208077890 */ /* 0x000fe2000fffe03f */
[----:B------:R-:W-:Y:S01]  /*1f30*/  QGMMA.64x32x32.F32.E4M3.E4M3 R104, gdesc[UR16], R104 ;  /* 0x00600000106879f3 */ /* 0x000fe20008700868 */
[----:B------:R-:W-:Y:S01]  /*1f40*/  UMOV UR18, UR9 ;  /* 0x0000000900127c82 */ /* 0x000fe20008000000 */
[----:B------:R-:W-:Y:S01]  /*1f50*/  UMOV UR19, 0x40000040 ;  /* 0x4000004000137882 */ /* 0x000fe20000000000 */
[----:B------:R-:W-:Y:S01]  /*1f60*/  UIADD3 UR9, UR8, 0x402, URZ ;  /* 0x0000040208097890 */ /* 0x000fe2000fffe03f */
[----:B------:R-:W-:Y:S01]  /*1f70*/  QGMMA.64x32x32.F32.E4M3.E4M3 R88, gdesc[UR16], R88 ;  /* 0x00600000105879f3 */ /* 0x000fe20008700858 */
[----:B------:R-:W-:Y:S01]  /*1f80*/  UMOV UR19, 0x40000040 ;  /* 0x4000004000137882 */ /* 0x000fe20000000000 */
[----:B------:R-:W-:Y:S01]  /*1f90*/  UMOV UR18, UR7 ;  /* 0x0000000700127c82 */ /* 0x000fe20008000000 */
        /* <DEDUP_REMOVED lines=58> */
[----:B------:R-:W-:-:S02]  /*2340*/  UIADD3 UR16, UR12, 0x6, URZ ;  /* 0x000000060c107890 */ /* 0x000fc4000fffe03f */
[----:B------:R-:W-:Y:S01]  /*2350*/  UIADD3 UR18, UR8, 0x6, URZ ;  /* 0x0000000608127890 */ /* 0x000fe2000fffe03f */
[----:B------:R-:W-:Y:S01]  /*2360*/  UMOV UR17, 0x40000040 ;  /* 0x4000004000117882 */ /* 0x000fe20000000000 */
[----:B------:R-:W-:-:S07]  /*2370*/  UMOV UR19, 0x40000040 ;  /* 0x4000004000137882 */ /* 0x000fce0000000000 */
[----:B------:R-:W-:Y:S01]  /*2380*/  QGMMA.64x32x32.F32.E4M3.E4M3 R120, gdesc[UR16], R120 ;  /* 0x00600000107879f3 */ /* 0x000fe20008700878 */
[----:B------:R-:W-:Y:S01]  /*2390*/  UMOV UR18, UR7 ;  /* 0x0000000700127c82 */ /* 0x000fe20008000000 */
[----:B------:R-:W-:Y:S01]  /*23a0*/  UIADD3 UR7, UR8, 0x306, URZ ;  /* 0x0000030608077890 */ /* 0x000fe2000fffe03f */
[----:B------:R-:W-:Y:S02]  /*23b0*/  UMOV UR19, 0x40000040 ;  /* 0x4000004000137882 */ /* 0x000fe40000000000 */
[----:B------:R-:W-:Y:S01]  /*23c0*/  QGMMA.64x32x32.F32.E4M3.E4M3 R104, gdesc[UR16], R104 ;  /* 0x00600000106879f3 */ /* 0x000fe20008700868 */
[----:B------:R-:W-:Y:S01]  /*23d0*/  UMOV UR18, UR9 ;  /* 0x0000000900127c82 */ /* 0x000fe20008000000 */
[----:B------:R-:W-:Y:S01]  /*23e0*/  UMOV UR19, 0x40000040 ;  /* 0x4000004000137882 */ /* 0x000fe20000000000 */
[----:B------:R-:W-:Y:S01]  /*23f0*/  UIADD3 UR9, UR8, 0x406, URZ ;  /* 0x0000040608097890 */ /* 0x000fe2000fffe03f */
[----:B------:R-:W-:Y:S01]  /*2400*/  QGMMA.64x32x32.F32.E4M3.E4M3 R88, gdesc[UR16], R88 ;  /* 0x00600000105879f3 */ /* 0x000fe20008700858 */
[----:B------:R-:W-:Y:S01]  /*2410*/  UMOV UR18, UR7 ;  /* 0x0000000700127c82 */ /* 0x000fe20008000000 */
[----:B------:R-:W-:Y:S01]  /*2420*/  UIADD3 UR7, UR8, 0x506, URZ ;  /* 0x0000050608077890 */ /* 0x000fe2000fffe03f */
[----:B------:R-:W-:Y:S01]  /*2430*/  UMOV UR19, 0x40000040 ;  /* 0x4000004000137882 */ /* 0x000fe20000000000 */
[----:B------:R-:W-:Y:S01]  /*2440*/  UIADD3 UR8, UR8, 0x606, URZ ;  /* 0x0000060608087890 */ /* 0x000fe2000fffe03f */
[----:B------:R-:W-:Y:S01]  /*2450*/  QGMMA.64x32x32.F32.E4M3.E4M3 R72, gdesc[UR16], R72 ;  /* 0x00600000104879f3 */ /* 0x000fe20008700848 */
[----:B------:R-:W-:Y:S01]  /*2460*/  UMOV UR18, UR9 ;  /* 0x0000000900127c82 */ /* 0x000fe20008000000 */
[----:B------:R-:W-:-:S02]  /*2470*/  UMOV UR19, 0x40000040 ;  /* 0x4000004000137882 */ /* 0x000fc40000000000 */
[----:B------:R-:W-:Y:S01]  /*2480*/  QGMMA.64x32x32.F32.E4M3.E4M3 R56, gdesc[UR16], R56 ;  /* 0x00600000103879f3 */ /* 0x000fe20008700838 */
[----:B------:R-:W-:Y:S01]  /*2490*/  UMOV UR18, UR7 ;  /* 0x0000000700127c82 */ /* 0x000fe20008000000 */
[----:B------:R-:W-:Y:S01]  /*24a0*/  UMOV UR19, 0x40000040 ;  /* 0x4000004000137882 */ /* 0x000fe20000000000 */
[----:B------:R-:W-:Y:S01]  /*24b0*/  ULDC UR7, c[0x0][0x50c] ;  /* 0x0001430000077ab9 */ /* 0x000fe20000000800 */
[----:B------:R-:W-:Y:S01]  /*24c0*/  QGMMA.64x32x32.F32.E4M3.E4M3 R40, gdesc[UR16], R40 ;  /* 0x00600000102879f3 */ /* 0x000fe20008700828 */
[----:B------:R-:W-:Y:S01]  /*24d0*/  UISETP.NE.AND UP0, UPT, UR7, 0x4, UPT ;  /* 0x000000040700788c */ /* 0x000fe2000bf05270 */
[----:B------:R-:W-:Y:S01]  /*24e0*/  UMOV UR18, UR8 ;  /* 0x0000000800127c82 */ /* 0x000fe20008000000 */
[----:B------:R-:W-:Y:S02]  /*24f0*/  UMOV UR19, 0x40000040 ;  /* 0x4000004000137882 */ /* 0x000fe40000000000 */
[----:B------:R-:W-:Y:S01]  /*2500*/  QGMMA.64x32x32.F32.E4M3.E4M3 R24, gdesc[UR16], R24, gsb0 ;  /* 0x00600000101879f3 */ /* 0x000fe20008000818 */
[----:B------:R-:W-:-:S06]  /*2510*/  USEL UR16, URZ, 0x1, UP0 ;  /* 0x000000013f107887 */ /* 0x000fcc0008000000 */
[----:B------:R-:W-:-:S13]  /*2520*/  ISETP.NE.AND P0, PT, RZ, UR16, PT ;  /* 0x00000010ff007c0c */ /* 0x000fda000bf05270 */
[----:B------:R-:W-:Y:S05]  /*2530*/  @!P0 BRA `(.L_x_18) ;  /* 0x0000000400c88947 */ /* 0x000fea0003800000 */
[----:B------:R-:W-:Y:S02]  /*2540*/  WARPGROUP.DEPBAR.LE gsb0, 0x0 ;  /* 0x00008000000079c5 */ /* 0x000fe40000010000 */
[----:B------:R-:W-:-:S01]  /*2550*/  FADD R223, RZ, R120 ;  /* 0x00000078ffdf7221 */ /* 0x000fc20000000000 */
[----:B------:R-:W-:Y:S01]  /*2560*/  FADD R222, RZ, R121 ;  /* 0x00000079ffde7221 */ /* 0x000fe20000000000 */
        /* <DEDUP_REMOVED lines=110> */
[----:B------:R-:W-:-:S06]  /*2c50*/  UMOV UR5, URZ ;  /* 0x0000003f00057c82 */ /* 0x000fcc0008000000 */
.L_x_18:
[----:B------:R-:W-:Y:S01]  /*2c60*/  UIADD3 UR9, UR4, 0x1, URZ ;  /* 0x0000000104097890 */ /* 0x000fe2000fffe03f */
[----:B------:R-:W-:-:S03]  /*2c70*/  UMOV UR17, 0x1 ;  /* 0x0000000100117882 */ /* 0x000fc60000000000 */
[----:B------:R-:W-:-:S04]  /*2c80*/  UISETP.NE.AND UP0, UPT, UR9, 0x5, UPT ;  /* 0x000000050900788c */ /* 0x000fc8000bf05270 */
[----:B------:R-:W-:Y:S02]  /*2c90*/  USEL UR12, URZ, 0x1, UP0 ;  /* 0x000000013f0c7887 */ /* 0x000fe40008000000 */
[----:B------:R-:W-:Y:S02]  /*2ca0*/  USEL UR9, UR9, URZ, UP0 ;  /* 0x0000003f09097287 */ /* 0x000fe40008000000 */
[----:B------:R-:W-:-:S12]  /*2cb0*/  ULOP3.LUT UR12, UR14, UR12, URZ, 0x3c, !UPT ;  /* 0x0000000c0e0c7292 */ /* 0x000fd8000f8e3c3f */
.L_x_13:
[----:B------:R-:W-:-:S04]  /*2cc0*/  UISETP.LT.AND UP0, UPT, UR32, 0x1, UPT ;  /* 0x000000012000788c */ /* 0x000fc8000bf01270 */
[----:B------:R-:W-:-:S04]  /*2cd0*/  USEL UR7, UR32, 0x1, UP0 ;  /* 0x0000000120077887 */ /* 0x000fc80008000000 */
[----:B------:R-:W-:-:S04]  /*2ce0*/  UIADD3 UR13, UR32, -UR7, URZ ;  /* 0x80000007200d7290 */ /* 0x000fc8000fffe03f */
[----:B------:R-:W-:-:S06]  /*2cf0*/  UISETP.GE.AND UP0, UPT, UR13, 0x1, UPT ;  /* 0x000000010d00788c */ /* 0x000fcc000bf06270 */
[----:B------:R-:W-:-:S13]  /*2d00*/  PLOP3.LUT P0, PT, PT, PT, UP0, 0x80, 0x0 ;  /* 0x000000000000781c */ /* 0x000fda0003f0f008 */
[----:B------:R-:W-:Y:S05]  /*2d10*/  @!P0 BRA `(.L_x_19) ;  /* 0x0000001000e48947 */ /* 0x000fea0003800000 */
[----:B------:R-:W-:Y:S01]  /*2d20*/  UMOV UR7, UR4 ;  /* 0x0000000400077c82 */ /* 0x000fe20008000000 */
[----:B------:R-:W-:-:S05]  /*2d30*/  ULDC UR8, c[0x0][0x50c] ;  /* 0x0001430000087ab9 */ /* 0x000fca0000000800 */
.L_x_27:
[----:B------:R-:W-:-:S06]  /*2d40*/  UISETP.NE.AND UP0, UPT, UR15, 0x3, UPT ;  /* 0x000000030f00788c */ /* 0x000fcc000bf05270 */
[----:B------:R-:W-:-:S13]  /*2d50*/  PLOP3.LUT P1, PT, PT, PT, UP0, 0x80, 0x0 ;  /* 0x000000000000781c */ /* 0x000fda0003f2f008 */
[----:B01----:R-:W-:Y:S05]  /*2d60*/  @!P1 BRA `(.L_x_20) ;  /* 0x0000000000049947 */ /* 0x003fea0003800000 */
[----:B------:R-:W-:Y:S01]  /*2d70*/  BPT.TRAP 0x1 ;  /* 0x000000040000795c */ /* 0x000fe20000300000 */
.L_x_20:
[----:B------:R-:W0:Y:S01]  /*2d80*/  S2UR UR18, SR_CgaCtaId ;  /* 0x00000000001279c3 */ /* 0x000e220000008800 */
[----:B------:R-:W-:Y:S01]  /*2d90*/  UMOV UR10, 0x400 ;  /* 0x00000400000a7882 */ /* 0x000fe20000000000 */
[----:B------:R-:W-:-:S05]  /*2da0*/  IMAD.U32 R225, RZ, RZ, UR12 ;  /* 0x0000000cffe17e24 */ /* 0x000fca000f8e00ff */
[----:B------:R-:W-:Y:S01]  /*2db0*/  SHF.L.U32 R225, R225, 0x1f, RZ ;  /* 0x0000001fe1e17819 */ /* 0x000fe200000006ff */
[----:B0-----:R-:W-:-:S04]  /*2dc0*/  ULEA UR10, UR18, UR10, 0x18 ;  /* 0x0000000a120a7291 */ /* 0x001fc8000f8ec03f */
[----:B------:R-:W-:-:S09]  /*2dd0*/  ULEA UR18, UR9, UR10, 0x3 ;  /* 0x0000000a09127291 */ /* 0x000fd2000f8e183f */
[----:B------:R0:W1:Y:S01]  /*2de0*/  SYNCS.PHASECHK.TRANS64.TRYWAIT P0, [UR18], R225 ;  /* 0x000000e1ff0075a7 */ /* 0x0000620008000152 */
[----:B------:R-:W-:Y:S05]  /*2df0*/  @!P1 BRA `(.L_x_21) ;  /* 0x0000000000049947 */ /* 0x000fea0003800000 */
[----:B------:R-:W-:Y:S01]  /*2e00*/  BPT.TRAP 0x1 ;  /* 0x000000040000795c */ /* 0x000fe20000300000 */
.L_x_21:
[----:B-1----:R-:W-:Y:S05]  /*2e10*/  @P0 BRA `(.L_x_22) ;  /* 0x0000000000080947 */ /* 0x002fea0003800000 */
[----:B------:R-:W1:Y:S02]  /*2e20*/  SYNCS.PHASECHK.TRANS64.TRYWAIT P0, [UR18], R225 ;  /* 0x000000e1ff0075a7 */ /* 0x000e640008000152 */
[----:B-1----:R-:W-:Y:S05]  /*2e30*/  @!P0 BRA `(.L_x_23) ;  /* 0x000000bc005c8947 */ /* 0x002fea0003800000 */
.L_x_22:
[----:B------:R-:W-:Y:S01]  /*2e40*/  UIADD3 UR18, UR10, 0x14100, URZ ;  /* 0x000141000a127890 */ /* 0x000fe2000fffe03f */
[----:B------:R-:W-:Y:S01]  /*2e50*/  WARPGROUP.ARRIVE ;  /* 0x00000000000079c5 */ /* 0x000fe20000000000 */
[----:B------:R-:W-:Y:S02]  /*2e60*/  UISETP.NE.AND UP0, UPT, UR16, URZ, UPT ;  /* 0x0000003f1000728c */ /* 0x000fe4000bf05270 */
[----:B------:R-:W-:Y:S02]  /*2e70*/  USHF.R.U32.HI UR18, URZ, 0x4, UR18 ;  /* 0x000000043f127899 */ /* 0x000fe40008011612 */
[----:B------:R-:W-:Y:S02]  /*2e80*/  USEL UR17, UR17, URZ, !UP0 ;  /* 0x0000003f11117287 */ /* 0x000fe4000c000000 */
[----:B------:R-:W-:Y:S02]  /*2e90*/  ULOP3.LUT UR18, UR18, 0x3fff, URZ, 0xc0, !UPT ;  /* 0x00003fff12127892 */ /* 0x000fe4000f8ec03f */
[----:B------:R-:W-:-:S02]  /*2ea0*/  ULOP3.LUT UR37, UR11, 0x10000, URZ, 0xfc, !UPT ;  /* 0x000100000b257892 */ /* 0x000fc4000f8efc3f */
[----:B------:R-:W-:Y:S02]  /*2eb0*/  ULOP3.LUT UR18, UR18, 0x10000, URZ, 0xfc, !UPT ;  /* 0x0001000012127892 */ /* 0x000fe4000f8efc3f */
[----:B------:R-:W-:Y:S02]  /*2ec0*/  UISETP.NE.U32.AND UP0, UPT, UR17, URZ, UPT ;  /* 0x0000003f1100728c */ /* 0x000fe4000bf05070 */
[----:B------:R-:W-:Y:S02]  /*2ed0*/  UIMAD UR36, UR9, 0x700, UR18 ;  /* 0x00000700092478a4 */ /* 0x000fe4000f8e0212 */
[----:B------:R-:W-:Y:S02]  /*2ee0*/  ULEA UR37, UR9, UR37, 0xa ;  /* 0x0000002509257291 */ /* 0x000fe4000f8e503f */
[----:B------:R-:W-:Y:S02]  /*2ef0*/  UIADD3 UR22, UR36, 0x100, URZ ;  /* 0x0000010024167890 */ /* 0x000fe4000fffe03f */
[----:B------:R-:W-:Y:S01]  /*2f00*/  UIADD3 UR26, UR36, 0x200, URZ ;  /* 0x00000200241a7890 */ /* 0x000fe2000fffe03f */
[----:B------:R-:W-:-:S02]  /*2f10*/  UMOV UR17, 0x40000040 ;  /* 0x4000004000117882 */ /* 0x000fc40000000000 */
[----:B------:R-:W-:Y:S01]  /*2f20*/  UMOV UR16, UR37 ;  /* 0x0000002500107c82 */ /* 0x000fe20008000000 */
[----:B------:R-:W-:Y:S01]  /*2f30*/  UMOV UR18, UR36 ;  /* 0x0000002400127c82 */ /* 0x000fe20008000000 */
[----:B------:R-:W-:Y:S01]  /*2f40*/  UMOV UR19, 0x40000040 ;  /* 0x4000004000137882 */ /* 0x000fe20000000000 */
[----:B------:R-:W-:Y:S01]  /*2f50*/  UMOV UR20, UR16 ;  /* 0x0000001000147c82 */ /* 0x000fe20008000000 */
[----:B------:R-:W-:Y:S01]  /*2f60*/  QGMMA.64x32x32.F32.E4M3.E4M3 R120, gdesc[UR16], R120, UP0 ;  /* 0x00600000107879f3 */ /* 0x000fe2000bf00878 */
[----:B------:R-:W-:Y:S01]  /*2f70*/  UMOV UR18, UR22 ;  /* 0x0000001600127c82 */ /* 0x000fe20008000000 */
[----:B------:R-:W-:Y:S01]  /*2f80*/  UMOV UR19, 0x40000040 ;  /* 0x4000004000137882 */ /* 0x000fe20000000000 */
[----:B------:R-:W-:Y:S01]  /*2f90*/  UMOV UR21, UR17 ;  /* 0x0000001100157c82 */ /* 0x000fe20008000000 */
[----:B------:R-:W-:Y:S01]  /*2fa0*/  UMOV UR22, UR26 ;  /* 0x0000001a00167c82 */ /* 0x000fe20008000000 */
[----:B------:R-:W-:Y:S01]  /*2fb0*/  UMOV UR23, 0x40000040 ;  /* 0x4000004000177882 */ /* 0x000fe20000000000 */
[----:B------:R-:W-:Y:S01]  /*2fc0*/  UIADD3 UR30, UR36, 0x300, URZ ;  /* 0x00000300241e7890 */ /* 0x000fe2000fffe03f */
[----:B------:R-:W-:Y:S01]  /*2fd0*/  QGMMA.64x32x32.F32.E4M3.E4M3 R104, gdesc[UR16], R104, UP0 ;  /* 0x00600000106879f3 */ /* 0x000fe2000bf00868 */
[----:B------:R-:W-:Y:S01]  /*2fe0*/  UIADD3 UR18, UR36, 0x400, URZ ;  /* 0x0000040024127890 */ /* 0x000fe2000fffe03f */
[----:B------:R-:W-:-:S02]  /*2ff0*/  UMOV UR24, UR16 ;  /* 0x0000001000187c82 */ /* 0x000fc40008000000 */
[----:B------:R-:W-:Y:S01]  /*3000*/  QGMMA.64x32x32.F32.E4M3.E4M3 R88, gdesc[UR20], R88, UP0 ;  /* 0x00600000145879f3 */ /* 0x000fe2000bf00858 */
[----:B------:R-:W-:Y:S02]  /*3010*/  UIADD3 UR20, UR36, 0x500, URZ ;  /* 0x0000050024147890 */ /* 0x000fe4000fffe03f */
[----:B------:R-:W-:Y:S01]  /*3020*/  UIADD3 UR21, UR36, 0x600, URZ ;  /* 0x0000060024157890 */ /* 0x000fe2000fffe03f */
[----:B------:R-:W-:Y:S01]  /*3030*/  UMOV UR25, UR17 ;  /* 0x0000001100197c82 */ /* 0x000fe20008000000 */
[----:B------:R-:W-:Y:S01]  /*3040*/  UMOV UR26, UR30 ;  /* 0x0000001e001a7c82 */ /* 0x000fe20008000000 */
[----:B------:R-:W-:Y:S01]  /*3050*/  UMOV UR27, 0x40000040 ;  /* 0x40000040001b7882 */ /* 0x000fe20000000000 */
[----:B------:R-:W-:Y:S01]  /*3060*/  UMOV UR28, UR16 ;  /* 0x00000010001c7c82 */ /* 0x000fe20008000000 */
[----:B------:R-:W-:Y:S01]  /*3070*/  UMOV UR29, UR17 ;  /* 0x00000011001d7c82 */ /* 0x000fe20008000000 */
[----:B------:R-:W-:Y:S01]  /*3080*/  UMOV UR30, UR18 ;  /* 0x00000012001e7c82 */ /* 0x000fe20008000000 */
[----:B------:R-:W-:Y:S01]  /*3090*/  UMOV UR31, 0x40000040 ;  /* 0x40000040001f7882 */ /* 0x000fe20000000000 */
[----:B------:R-:W-:Y:S01]  /*30a0*/  QGMMA.64x32x32.F32.E4M3.E4M3 R72, gdesc[UR24], R72, UP0 ;  /* 0x00600000184879f3 */ /* 0x000fe2000bf00848 */
[----:B------:R-:W-:Y:S01]  /*30b0*/  UMOV UR18, UR20 ;  /* 0x0000001400127c82 */ /* 0x000fe20008000000 */
[----:B------:R-:W-:Y:S01]  /*30c0*/  UMOV UR19, 0x40000040 ;  /* 0x4000004000137882 */ /* 0x000fe20000000000 */
[----:B------:R-:W-:Y:S01]  /*30d0*/  UIADD3 UR22, UR36, 0x102, URZ ;  /* 0x0000010224167890 */ /* 0x000fe2000fffe03f */
[----:B------:R-:W-:Y:S01]  /*30e0*/  QGMMA.64x32x32.F32.E4M3.E4M3 R56, gdesc[UR28], R56, UP0 ;  /* 0x006000001c3879f3 */ /* 0x000fe2000bf00838 */
[----:B------:R-:W-:Y:S01]  /*30f0*/  UIADD3 UR26, UR36, 0x202, URZ ;  /* 0x00000202241a7890 */ /* 0x000fe2000fffe03f */
[----:B------:R-:W-:-:S02]  /*3100*/  UMOV UR23, 0x40000040 ;  /* 0x4000004000177882 */ /* 0x000fc40000000000 */
[----:B------:R-:W-:Y:S01]  /*3110*/  QGMMA.64x32x32.F32.E4M3.E4M3 R40, gdesc[UR16], R40, UP0 ;  /* 0x00600000102879f3 */ /* 0x000fe2000bf00828 */
[----:B------:R-:W-:Y:S01]  /*3120*/  UMOV UR18, UR21 ;  /* 0x0000001500127c82 */ /* 0x000fe20008000000 */
[----:B------:R-:W-:Y:S01]  /*3130*/  UMOV UR19, 0x40000040 ;  /* 0x4000004000137882 */ /* 0x000fe20000000000 */
[----:B------:R-:W-:Y:S01]  /*3140*/  UIADD3 UR30, UR36, 0x302, URZ ;  /* 0x00000302241e7890 */ /* 0x000fe2000fffe03f */
[----:B------:R-:W-:Y:S01]  /*3150*/  QGMMA.64x32x32.F32.E4M3.E4M3 R24, gdesc[UR16], R24, UP0 ;  /* 0x00600000101879f3 */ /* 0x000fe2000bf00818 */
[----:B------:R-:W-:Y:S02]  /*3160*/  UIADD3 UR16, UR37, 0x2, URZ ;  /* 0x0000000225107890 */ /* 0x000fe4000fffe03f */
[----:B------:R-:W-:Y:S01]  /*3170*/  UIADD3 UR18, UR36, 0x2, URZ ;  /* 0x0000000224127890 */ /* 0x000fe2000fffe03f */
[----:B------:R-:W-:Y:S01]  /*3180*/  UMOV UR17, 0x40000040 ;  /* 0x4000004000117882 */ /* 0x000fe20000000000 */
[----:B------:R-:W-:Y:S01]  /*3190*/  UMOV UR19, 0x40000040 ;  /* 0x4000004000137882 */ /* 0x000fe20000000000 */
[----:B------:R-:W-:-:S02]  /*31a0*/  UMOV UR21, UR17 ;  /* 0x0000001100157c82 */ /* 0x000fc40008000000 */
[----:B------:R-:W-:Y:S01]  /*31b0*/  UMOV UR20, UR16 ;  /* 0x0000001000147c82 */ /* 0x000fe20008000000 */
[----:B------:R-:W-:Y:S01]  /*31c0*/  UMOV UR24, UR16 ;  /* 0x0000001000187c82 */ /* 0x000fe20008000000 */
[----:B------:R-:W-:Y:S01]  /*31d0*/  UMOV UR25, UR17 ;  /* 0x0000001100197c82 */ /* 0x000fe20008000000 */
[----:B------:R-:W-:Y:S01]  /*31e0*/  UMOV UR27, 0x40000040 ;  /* 0x40000040001b7882 */ /* 0x000fe20000000000 */
[----:B------:R-:W-:Y:S01]  /*31f0*/  UMOV UR28, UR16 ;  /* 0x00000010001c7c82 */ /* 0x000fe20008000000 */
[----:B------:R-:W-:Y:S01]  /*3200*/  UMOV UR29, UR17 ;  /* 0x00000011001d7c82 */ /* 0x000fe20008000000 */
[----:B------:R-:W-:Y:S01]  /*3210*/  UMOV UR31, 0x40000040 ;  /* 0x40000040001f7882 */ /* 0x000fe20000000000 */
[----:B------:R-:W-:-:S04]  /*3220*/  UIADD3 UR5, UR5, 0x4, URZ ;  /* 0x0000000405057890 */ /* 0x000fc8000fffe03f */
[----:B------:R-:W-:Y:S01]  /*3230*/  UISETP.NE.AND UP0, UPT, UR5, UR8, UPT ;  /* 0x000000080500728c */ /* 0x000fe2000bf05270 */
[----:B------:R-:W-:Y:S01]  /*3240*/  QGMMA.64x32x32.F32.E4M3.E4M3 R120, gdesc[UR16], R120 ;  /* 0x00600000107879f3 */ /* 0x000fe20008700878 */
[----:B------:R-:W-:Y:S01]  /*3250*/  UMOV UR18, UR22 ;  /* 0x0000001600127c82 */ /* 0x000fe20008000000 */
[----:B------:R-:W-:Y:S01]  /*3260*/  UMOV UR19, 0x40000040 ;  /* 0x4000004000137882 */ /* 0x000fe20000000000 */
[----:B------:R-:W-:Y:S01]  /*3270*/  UMOV UR22, UR26 ;  /* 0x0000001a00167c82 */ /* 0x000fe20008000000 */
[----:B------:R-:W-:Y:S01]  /*3280*/  UMOV UR26, UR30 ;  /* 0x0000001e001a7c82 */ /* 0x000fe20008000000 */
[----:B------:R-:W-:Y:S01]  /*3290*/  QGMMA.64x32x32.F32.E4M3.E4M3 R104, gdesc[UR16], R104 ;  /* 0x00600000106879f3 */ /* 0x000fe20008700868 */
[----:B------:R-:W-:Y:S01]  /*32a0*/  UIADD3 UR18, UR36, 0x402, URZ ;  /* 0x0000040224127890 */ /* 0x000fe2000fffe03f */
[----:B------:R-:W-:Y:S02]  /*32b0*/  UMOV UR19, 0x40000040 ;  /* 0x4000004000137882 */ /* 0x000fe40000000000 */
[----:B------:R-:W-:Y:S01]  /*32c0*/  QGMMA.64x32x32.F32.E4M3.E4M3 R88, gdesc[UR20], R88 ;  /* 0x00600000145879f3 */ /* 0x000fe20008700858 */
[----:B------:R-:W-:-:S02]  /*32d0*/  UIADD3 UR20, UR36, 0x502, URZ ;  /* 0x0000050224147890 */ /* 0x000fc4000fffe03f */
[----:B------:R-:W-:Y:S01]  /*32e0*/  UIADD3 UR21, UR36, 0x602, URZ ;  /* 0x0000060224157890 */ /* 0x000fe2000fffe03f */
[----:B------:R-:W-:Y:S01]  /*32f0*/  UMOV UR30, UR18 ;  /* 0x00000012001e7c82 */ /* 0x000fe20008000000 */
[----:B------:R-:W-:-:S03]  /*3300*/  UIADD3 UR22, UR36, 0x104, URZ ;  /* 0x0000010424167890 */ /* 0x000fc6000fffe03f */
[----:B------:R-:W-:Y:S01]  /*3310*/  UMOV UR18, UR20 ;  /* 0x0000001400127c82 */ /* 0x000fe20008000000 */
[----:B------:R-:W-:Y:S01]  /*3320*/  UMOV UR23, 0x40000040 ;  /* 0x4000004000177882 */ /* 0x000fe20000000000 */
[----:B------:R-:W-:Y:S01]  /*3330*/  QGMMA.64x32x32.F32.E4M3.E4M3 R72, gdesc[UR24], R72 ;  /* 0x00600000184879f3 */ /* 0x000fe20008700848 */
[----:B------:R-:W-:Y:S01]  /*3340*/  UIADD3 UR26, UR36, 0x204, URZ ;  /* 0x00000204241a7890 */ /* 0x000fe2000fffe03f */
[----:B------:R-:W-:Y:S02]  /*3350*/  UMOV UR27, 0x40000040 ;  /* 0x40000040001b7882 */ /* 0x000fe40000000000 */
[----:B------:R-:W-:Y:S01]  /*3360*/  QGMMA.64x32x32.F32.E4M3.E4M3 R56, gdesc[UR28], R56 ;  /* 0x006000001c3879f3 */ /* 0x000fe20008700838 */
[----:B------:R-:W-:Y:S01]  /*3370*/  UIADD3 UR30, UR36, 0x304, URZ ;  /* 0x00000304241e7890 */ /* 0x000fe2000fffe03f */
[----:B------:R-:W-:Y:S02]  /*3380*/  UMOV UR31, 0x40000040 ;  /* 0x40000040001f7882 */ /* 0x000fe40000000000 */
[----:B------:R-:W-:Y:S01]  /*3390*/  QGMMA.64x32x32.F32.E4M3.E4M3 R40, gdesc[UR16], R40 ;  /* 0x00600000102879f3 */ /* 0x000fe20008700828 */
[----:B------:R-:W-:Y:S01]  /*33a0*/  UMOV UR18, UR21 ;  /* 0x0000001500127c82 */ /* 0x000fe20008000000 */
[----:B------:R-:W-:-:S02]  /*33b0*/  UMOV UR19, 0x40000040 ;  /* 0x4000004000137882 */ /* 0x000fc40000000000 */
[----:B------:R-:W-:Y:S01]  /*33c0*/  QGMMA.64x32x32.F32.E4M3.E4M3 R24, gdesc[UR16], R24 ;  /* 0x00600000101879f3 */ /* 0x000fe20008700818 */
[----:B------:R-:W-:Y:S02]  /*33d0*/  UIADD3 UR16, UR37, 0x4, URZ ;  /* 0x0000000425107890 */ /* 0x000fe4000fffe03f */
[----:B------:R-:W-:Y:S01]  /*33e0*/  UIADD3 UR18, UR36, 0x4, URZ ;  /* 0x0000000424127890 */ /* 0x000fe2000fffe03f */
[----:B------:R-:W-:Y:S01]  /*33f0*/  UMOV UR17, 0x40000040 ;  /* 0x4000004000117882 */ /* 0x000fe20000000000 */
[----:B------:R-:W-:Y:S01]  /*3400*/  UMOV UR19, 0x40000040 ;  /* 0x4000004000137882 */ /* 0x000fe20000000000 */
[----:B------:R-:W-:Y:S02]  /*3410*/  UMOV UR21, UR17 ;  /* 0x0000001100157c82 */ /* 0x000fe40008000000 */
[----:B------:R-:W-:Y:S01]  /*3420*/  UMOV UR20, UR16 ;  /* 0x0000001000147c82 */ /* 0x000fe20008000000 */
[----:B------:R-:W-:Y:S01]  /*3430*/  UMOV UR24, UR16 ;  /* 0x0000001000187c82 */ /* 0x000fe20008000000 */
[----:B------:R-:W-:Y:S01]  /*3440*/  UMOV UR25, UR17 ;  /* 0x0000001100197c82 */ /* 0x000fe20008000000 */
[----:B------:R-:W-:Y:S01]  /*3450*/  UMOV UR28, UR16 ;  /* 0x00000010001c7c82 */ /* 0x000fe20008000000 */
[----:B------:R-:W-:Y:S01]  /*3460*/  UMOV UR29, UR17 ;  /* 0x00000011001d7c82 */ /* 0x000fe20008000000 */
[----:B------:R-:W-:Y:S01]  /*3470*/  QGMMA.64x32x32.F32.E4M3.E4M3 R120, gdesc[UR16], R120 ;  /* 0x00600000107879f3 */ /* 0x000fe20008700878 */
[----:B------:R-:W-:Y:S01]  /*3480*/  UMOV UR18, UR22 ;  /* 0x0000001600127c82 */ /* 0x000fe20008000000 */
[----:B------:R-:W-:Y:S01]  /*3490*/  UMOV UR19, 0x40000040 ;  /* 0x4000004000137882 */ /* 0x000fe20000000000 */
[----:B------:R-:W-:Y:S01]  /*34a0*/  UMOV UR22, UR26 ;  /* 0x0000001a00167c82 */ /* 0x000fe20008000000 */
[----:B------:R-:W-:Y:S01]  /*34b0*/  UMOV UR26, UR30 ;  /* 0x0000001e001a7c82 */ /* 0x000fe20008000000 */
[----:B------:R-:W-:Y:S01]  /*34c0*/  QGMMA.64x32x32.F32.E4M3.E4M3 R104, gdesc[UR16], R104 ;  /* 0x00600000106879f3 */ /* 0x000fe20008700868 */
[----:B------:R-:W-:Y:S01]  /*34d0*/  UIADD3 UR18, UR36, 0x404, URZ ;  /* 0x0000040424127890 */ /* 0x000fe2000fffe03f */
[----:B------:R-:W-:-:S02]  /*34e0*/  UMOV UR19, 0x40000040 ;  /* 0x4000004000137882 */ /* 0x000fc40000000000 */
[----:B------:R-:W-:Y:S01]  /*34f0*/  QGMMA.64x32x32.F32.E4M3.E4M3 R88, gdesc[UR20], R88 ;  /* 0x00600000145879f3 */ /* 0x000fe20008700858 */
[----:B------:R-:W-:Y:S02]  /*3500*/  UIADD3 UR20, UR36, 0x504, URZ ;  /* 0x0000050424147890 */ /* 0x000fe4000fffe03f */
        /* <DEDUP_REMOVED lines=36> */
[----:B------:R-:W-:-:S04]  /*3750*/  UMOV UR30, UR18 ;  /* 0x00000012001e7c82 */ /* 0x000fc80008000000 */
[----:B------:R-:W-:Y:S01]  /*3760*/  UMOV UR18, UR20 ;  /* 0x0000001400127c82 */ /* 0x000fe20008000000 */
[----:B------:R-:W-:Y:S04]  /*3770*/  QGMMA.64x32x32.F32.E4M3.E4M3 R72, gdesc[UR24], R72 ;  /* 0x00600000184879f3 */ /* 0x000fe80008700848 */
[----:B------:R-:W-:Y:S04]  /*3780*/  QGMMA.64x32x32.F32.E4M3.E4M3 R56, gdesc[UR28], R56 ;  /* 0x006000001c3879f3 */ /* 0x000fe80008700838 */
[----:B------:R-:W-:Y:S01]  /*3790*/  QGMMA.64x32x32.F32.E4M3.E4M3 R40, gdesc[UR16], R40 ;  /* 0x00600000102879f3 */ /* 0x000fe20008700828 */
[----:B------:R-:W-:Y:S01]  /*37a0*/  UMOV UR18, UR36 ;  /* 0x0000002400127c82 */ /* 0x000fe20008000000 */
[----:B------:R-:W-:-:S02]  /*37b0*/  UMOV UR19, 0x40000040 ;  /* 0x4000004000137882 */ /* 0x000fc40000000000 */
[----:B------:R-:W-:Y:S01]  /*37c0*/  QGMMA.64x32x32.F32.E4M3.E4M3 R24, gdesc[UR16], R24, gsb0 ;  /* 0x00600000101879f3 */ /* 0x000fe20008000818 */
[----:B------:R-:W-:-:S06]  /*37d0*/  USEL UR16, URZ, 0x1, UP0 ;  /* 0x000000013f107887 */ /* 0x000fcc0008000000 */
[----:B------:R-:W-:Y:S01]  /*37e0*/  ISETP.NE.AND P0, PT, RZ, UR16, PT ;  /* 0x00000010ff007c0c */ /* 0x000fe2000bf05270 */
[----:B------:R-:W-:-:S12]  /*37f0*/  WARPGROUP.DEPBAR.LE gsb0, 0x1 ;  /* 0x00008000000079c5 */ /* 0x000fd80000010100 */
[----:B------:R-:W-:Y:S05]  /*3800*/  @!P0 BRA `(.L_x_24) ;  /* 0x0000000400c88947 */ /* 0x000fea0003800000 */
[----:B------:R-:W-:Y:S02]  /*3810*/  WARPGROUP.DEPBAR.LE gsb0, 0x0 ;  /* 0x00008000000079c5 */ /* 0x000fe40000010000 */
[----:B------:R-:W-:-:S01]  /*3820*/  FADD R223, R120, R223 ;  /* 0x000000df78df7221 */ /* 0x000fc20000000000 */
[----:B------:R-:W-:Y:S01]  /*3830*/  FADD R222, R121, R222 ;  /* 0x000000de79de7221 */ /* 0x000fe20000000000 */
        /* <DEDUP_REMOVED lines=110> */
[----:B------:R-:W-:-:S06]  /*3f20*/  UMOV UR5, URZ ;  /* 0x0000003f00057c82 */ /* 0x000fcc0008000000 */
.L_x_24:
[----:B------:R-:W-:Y:S05]  /*3f30*/  @!P1 BRA `(.L_x_25) ;  /* 0x0000000000049947 */ /* 0x000fea0003800000 */
[----:B------:R-:W-:Y:S01]  /*3f40*/  BPT.TRAP 0x1 ;  /* 0x000000040000795c */ /* 0x000fe20000300000 */
.L_x_25:
[----:B------:R-:W-:Y:S02]  /*3f50*/  UISETP.GT.U32.AND UP0, UPT, UR6, 0x1, UPT ;  /* 0x000000010600788c */ /* 0x000fe4000bf04070 */
[----:B------:R-:W-:-:S04]  /*3f60*/  ULEA UR17, UR7, UR10, 0x3 ;  /* 0x0000000a07117291 */ /* 0x000fc8000f8e183f */
[----:B------:R-:W-:Y:S01]  /*3f70*/  UIADD3 UR17, UR17, 0x28, URZ ;  /* 0x0000002811117890 */ /* 0x000fe2000fffe03f */
[----:B------:R-:W-:-:S03]  /*3f80*/  PLOP3.LUT P0, PT, PT, PT, UP0, 0x80, 0x0 ;  /* 0x000000000000781c */ /* 0x000fc60003f0f008 */
[----:B------:R-:W-:-:S09]  /*3f90*/  UPRMT UR17, URZ, 0x654, UR17 ;  /* 0x000006543f117896 */ /* 0x000fd20008000011 */
[----:B------:R-:W-:Y:S01]  /*3fa0*/  SYNCS.ARRIVE.TRANS64.RED.A1T0 RZ, [UR17], RZ ;  /* 0x000000ffffff79a7 */ /* 0x000fe20008100411 */
[----:B------:R-:W-:Y:S05]  /*3fb0*/  @P0 BRA `(.L_x_26) ;  /* 0x0000000000040947 */ /* 0x000fea0003800000 */
[----:B------:R-:W-:Y:S01]  /*3fc0*/  BPT.TRAP 0x1 ;  /* 0x000000040000795c */ /* 0x000fe20000300000 */
.L_x_26:
[----:B------:R-:W-:Y:S02]  /*3fd0*/  UISETP.GT.AND UP2, UPT, UR13, 0x1, UPT ;  /* 0x000000010d00788c */ /* 0x000fe4000bf44270 */
[----:B------:R-:W-:Y:S02]  /*3fe0*/  UIADD3 UR9, UR9, 0x1, URZ ;  /* 0x0000000109097890 */ /* 0x000fe4000fffe03f */
[----:B------:R-:W-:Y:S02]  /*3ff0*/  UIADD3 UR7, UR7, 0x1, URZ ;  /* 0x0000000107077890 */ /* 0x000fe4000fffe03f */
[----:B------:R-:W-:Y:S01]  /*4000*/  PLOP3.LUT P0, PT, PT, PT, UP2, 0x80, 0x0 ;  /* 0x000000000000781c */ /* 0x000fe20003f0f028 */
[----:B------:R-:W-:Y:S02]  /*4010*/  UISETP.NE.AND UP0, UPT, UR9, 0x5, UPT ;  /* 0x000000050900788c */ /* 0x000fe4000bf05270 */
[----:B------:R-:W-:Y:S02]  /*4020*/  UIADD3 UR18, UR13, -0x1, URZ ;  /* 0xffffffff0d127890 */ /* 0x000fe4000fffe03f */
[----:B------:R-:W-:-:S02]  /*4030*/  USEL UR13, URZ, 0x1, UP0 ;  /* 0x000000013f0d7887 */ /* 0x000fc40008000000 */
[----:B------:R-:W-:Y:S02]  /*4040*/  UISETP.NE.AND UP1, UPT, UR7, 0x5, UPT ;  /* 0x000000050700788c */ /* 0x000fe4000bf25270 */
[----:B------:R-:W-:Y:S02]  /*4050*/  ULOP3.LUT UR12, UR12, UR13, URZ, 0x3c, !UPT ;  /* 0x0000000d0c0c7292 */ /* 0x000fe4000f8e3c3f */
[----:B------:R-:W-:Y:S02]  /*4060*/  USEL UR9, UR9, URZ, UP0 ;  /* 0x0000003f09097287 */ /* 0x000fe40008000000 */
[----:B------:R-:W-:Y:S01]  /*4070*/  USEL UR7, UR7, URZ, UP1 ;  /* 0x0000003f07077287 */ /* 0x000fe20008800000 */
[----:B------:R-:W-:Y:S01]  /*4080*/  UMOV UR17, 0x1 ;  /* 0x0000000100117882 */ /* 0x000fe20000000000 */
[----:B------:R-:W-:Y:S01]  /*4090*/  UMOV UR13, UR18 ;  /* 0x00000012000d7c82 */ /* 0x000fe20008000000 */
[----:B------:R-:W-:Y:S09]  /*40a0*/  @P0 BRA `(.L_x_27) ;  /* 0xffffffec00240947 */ /* 0x000ff2000383ffff */
.L_x_19:
[----:B------:R-:W-:-:S04]  /*40b0*/  UISETP.NE.AND UP0, UPT, UR5, URZ, UPT ;  /* 0x0000003f0500728c */ /* 0x000fc8000bf05270 */
[----:B------:R-:W-:-:S06]  /*40c0*/  USEL UR5, URZ, 0x1, !UP0 ;  /* 0x000000013f057887 */ /* 0x000fcc000c000000 */
[----:B------:R-:W-:-:S13]  /*40d0*/  ISETP.NE.AND P0, PT, RZ, UR5, PT ;  /* 0x00000005ff007c0c */ /* 0x000fda000bf05270 */
[----:B------:R-:W-:Y:S05]  /*40e0*/  @!P0 BRA `(.L_x_28) ;  /* 0x0000000400c48947 */ /* 0x000fea0003800000 */
[----:B------:R-:W-:Y:S02]  /*40f0*/  WARPGROUP.DEPBAR.LE gsb0, 0x0 ;  /* 0x00008000000079c5 */ /* 0x000fe40000010000 */
[----:B------:R-:W-:Y:S01]  /*4100*/  FADD R223, R120, R223 ;  /* 0x000000df78df7221 */ /* 0x000fe20000000000 */
        /* <DEDUP_REMOVED lines=110> */
[----:B------:R-:W-:-:S07]  /*47f0*/  FADD R224, R224, R39 ;  /* 0x00000027e0e07221 */ /* 0x000fce0000000000 */
.L_x_28:
[----:B------:R-:W-:Y:S02]  /*4800*/  WARPGROUP.DEPBAR.LE gsb0, 0x0 ;  /* 0x00008000000079c5 */ /* 0x000fe40000010000 */
[----:B------:R-:W2:Y:S02]  /*4810*/  LDC R24, c[0x0][0x28c] ;  /* 0x0000a300ff187b82 */ /* 0x000ea40000000800 */
[----:B--2---:R-:W-:-:S13]  /*4820*/  ISETP.GE.AND P0, PT, R24, 0x1, PT ;  /* 0x000000011800780c */ /* 0x004fda0003f06270 */
[----:B------:R-:W-:Y:S05]  /*4830*/  @!P0 BRA `(.L_x_29) ;  /* 0x0000000000488947 */ /* 0x000fea0003800000 */
[----:B------:R-:W-:-:S06]  /*4840*/  UISETP.NE.AND UP0, UPT, UR15, 0x3, UPT ;  /* 0x000000030f00788c */ /* 0x000fcc000bf05270 */
[----:B------:R-:W-:-:S13]  /*4850*/  PLOP3.LUT P0, PT, PT, PT, UP0, 0x80, 0x0 ;  /* 0x000000000000781c */ /* 0x000fda0003f0f008 */
[----:B------:R-:W-:Y:S05]  /*4860*/  @!P0 BRA `(.L_x_30) ;  /* 0x0000000000048947 */ /* 0x000fea0003800000 */
[----:B------:R-:W-:Y:S01]  /*4870*/  BPT.TRAP 0x1 ;  /* 0x000000040000795c */ /* 0x000fe20000300000 */
.L_x_30:
[----:B------:R-:W-:-:S04]  /*4880*/  UISETP.LT.AND UP0, UPT, UR32, 0x1, UPT ;  /* 0x000000012000788c */ /* 0x000fc8000bf01270 */
[----:B------:R-:W-:Y:S02]  /*4890*/  USEL UR5, UR32, 0x1, UP0 ;  /* 0x0000000120057887 */ /* 0x000fe40008000000 */
[----:B------:R-:W-:Y:S02]  /*48a0*/  UISETP.GT.U32.AND UP0, UPT, UR6, 0x1, UPT ;  /* 0x000000010600788c */ /* 0x000fe4000bf04070 */
[----:B------:R-:W-:-:S04]  /*48b0*/  UIADD3 UR5, UR4, UR32, -UR5 ;  /* 0x0000002004057290 */ /* 0x000fc8000fffe805 */
[----:B------:R-:W-:Y:S01]  /*48c0*/  UIMAD.WIDE.U32 UR8, UR5, -0x33333333, URZ ;  /* 0xcccccccd050878a5 */ /* 0x000fe2000f8e003f */
[----:B------:R-:W-:-:S03]  /*48d0*/  PLOP3.LUT P0, PT, PT, PT, UP0, 0x80, 0x0 ;  /* 0x000000000000781c */ /* 0x000fc60003f0f008 */
[----:B------:R-:W-:-:S04]  /*48e0*/  USHF.R.U32.HI UR8, URZ, 0x2, UR9 ;  /* 0x000000023f087899 */ /* 0x000fc80008011609 */
[----:B------:R-:W-:-:S04]  /*48f0*/  UIMAD UR5, UR8, -0x5, UR5 ;  /* 0xfffffffb080578a4 */ /* 0x000fc8000f8e0205 */
[----:B------:R-:W-:-:S04]  /*4900*/  ULEA UR5, UR5, UR10, 0x3 ;  /* 0x0000000a05057291 */ /* 0x000fc8000f8e183f */
[----:B------:R-:W-:-:S04]  /*4910*/  UIADD3 UR5, UR5, 0x28, URZ ;  /* 0x0000002805057890 */ /* 0x000fc8000fffe03f */
[----:B------:R-:W-:-:S09]  /*4920*/  UPRMT UR5, URZ, 0x654, UR5 ;  /* 0x000006543f057896 */ /* 0x000fd20008000005 */
[----:B------:R-:W-:Y:S01]  /*4930*/  SYNCS.ARRIVE.TRANS64.RED.A1T0 RZ, [UR5], RZ ;  /* 0x000000ffffff79a7 */ /* 0x000fe20008100405 */
[----:B------:R-:W-:Y:S05]  /*4940*/  @P0 BRA `(.L_x_29) ;  /* 0x0000000000040947 */ /* 0x000fea0003800000 */
[----:B------:R-:W-:Y:S01]  /*4950*/  BPT.TRAP 0x1 ;  /* 0x000000040000795c */ /* 0x000fe20000300000 */
.L_x_29:
[----:B------:R-:W2:Y:S01]  /*4960*/  LDL.LU R227, [R1+0x8] ;  /* 0x0000080001e37983 */ /* 0x000ea20000300800 */
[----:B------:R-:W3:Y:S01]  /*4970*/  LDC R28, c[0x0][0x288] ;  /* 0x0000a200ff1c7b82 */ /* 0x000ee20000000800 */
[----:B-1----:R-:W1:Y:S01]  /*4980*/  S2R R226, SR_TID.X ;  /* 0x0000000000e27919 */ /* 0x002e620000002100 */
[----:B------:R-:W-:Y:S02]  /*4990*/  UIADD3 UR8, UR32, UR4, URZ ;  /* 0x0000000420087290 */ /* 0x000fe4000fffe03f */
[----:B------:R-:W-:Y:S01]  /*49a0*/  USHF.R.S32.HI UR9, URZ, 0x1f, UR35 ;  /* 0x0000001f3f097899 */ /* 0x000fe20008011423 */
[----:B0-----:R-:W4:Y:S01]  /*49b0*/  LDL.LU R225, [R1+0xc] ;  /* 0x00000c0001e17983 */ /* 0x001f220000300800 */
[----:B------:R-:W-:Y:S01]  /*49c0*/  ULDC.64 UR10, c[0x0][0x5d0] ;  /* 0x00017400000a7ab9 */ /* 0x000fe20000000a00 */
[----:B------:R-:W-:Y:S01]  /*49d0*/  UISETP.GT.U32.AND UP0, UPT, UR8, 0x4, UPT ;  /* 0x000000040800788c */ /* 0x000fe2000bf04070 */
[----:B------:R-:W-:Y:S01]  /*49e0*/  IMAD.MOV.U32 R34, RZ, RZ, -0x1 ;  /* 0xffffffffff227424 */ /* 0x000fe200078e00ff */
[----:B------:R-:W-:Y:S01]  /*49f0*/  ULDC UR12, c[0x0][0x284] ;  /* 0x0000a100000c7ab9 */ /* 0x000fe20000000800 */
[----:B------:R-:W-:-:S02]  /*4a00*/  UIMAD UR4, UR9, UR10, URZ ;  /* 0x0000000a090472a4 */ /* 0x000fc4000f8e023f */
[----:B------:R-:W-:Y:S02]  /*4a10*/  UISETP.LT.U32.AND UP0, UPT, UR32, 0x5, UP0 ;  /* 0x000000052000788c */ /* 0x000fe40008701070 */
[----:B------:R-:W-:Y:S02]  /*4a20*/  UISETP.GE.U32.AND UP1, UPT, UR32, 0x5, UPT ;  /* 0x000000052000788c */ /* 0x000fe4000bf26070 */
[----:B------:R-:W-:Y:S02]  /*4a30*/  UIMAD UR7, UR35, UR11, UR4 ;  /* 0x0000000b230772a4 */ /* 0x000fe4000f8e0204 */
[----:B------:R-:W-:Y:S02]  /*4a40*/  UIMAD.WIDE.U32 UR4, UR8, -0x33333333, URZ ;  /* 0xcccccccd080478a5 */ /* 0x000fe4000f8e003f */
[----:B------:R-:W-:Y:S02]  /*4a50*/  USEL UR4, URZ, 0x1, !UP0 ;  /* 0x000000013f047887 */ /* 0x000fe4000c000000 */
[----:B------:R-:W-:-:S02]  /*4a60*/  USHF.R.U32.HI UR5, URZ, 0x2, UR5 ;  /* 0x000000023f057899 */ /* 0x000fc40008011605 */
[----:B------:R-:W-:Y:S02]  /*4a70*/  ULOP3.LUT UR14, UR14, UR4, URZ, 0x3c, !UPT ;  /* 0x000000040e0e7292 */ /* 0x000fe4000f8e3c3f */
[----:B------:R-:W-:Y:S02]  /*4a80*/  UIMAD UR4, UR5, -0x5, UR8 ;  /* 0xfffffffb050478a4 */ /* 0x000fe4000f8e0208 */
[----:B------:R-:W-:Y:S01]  /*4a90*/  @UP1 ULOP3.LUT UR14, UR14, 0x1, UR5, 0x78, !UPT ;  /* 0x000000010e0e1892 */ /* 0x000fe2000f8e7805 */
[--C-:B-1----:R-:W-:Y:S02]  /*4aa0*/  SHF.R.U32.HI R24, RZ, 0x2, R226.reuse ;  /* 0x00000002ff187819 */ /* 0x102fe400000116e2 */
[----:B------:R-:W-:Y:S02]  /*4ab0*/  LOP3.LUT R26, R226, 0x60, RZ, 0xc0, !PT ;  /* 0x00000060e21a7812 */ /* 0x000fe400078ec0ff */
[----:B------:R-:W-:Y:S02]  /*4ac0*/  SHF.R.U32.HI R27, RZ, 0x7, R226 ;  /* 0x00000007ff1b7819 */ /* 0x000fe400000116e2 */
[----:B------:R-:W-:-:S02]  /*4ad0*/  LOP3.LUT R25, R24, 0x7, RZ, 0xc0, !PT ;  /* 0x0000000718197812 */ /* 0x000fc400078ec0ff */
[----:B------:R-:W-:Y:S02]  /*4ae0*/  SHF.R.U32.HI R26, RZ, 0x1, R26 ;  /* 0x00000001ff1a7819 */ /* 0x000fe4000001161a */
[----:B------:R-:W-:Y:S02]  /*4af0*/  LOP3.LUT R24, R27, 0x1, RZ, 0xc0, !PT ;  /* 0x000000011b187812 */ /* 0x000fe400078ec0ff */
[----:B------:R-:W-:-:S03]  /*4b00*/  IADD3 R29, RZ, -R26, -R25 ;  /* 0x8000001aff1d7210 */ /* 0x000fc60007ffe819 */
[C---:B------:R-:W-:Y:S02]  /*4b10*/  IMAD.SHL.U32 R30, R24.reuse, 0x40, RZ ;  /* 0x00000040181e7824 */ /* 0x040fe400078e00ff */
[----:B------:R-:W-:Y:S01]  /*4b20*/  IMAD R35, R24, -0x40, R29 ;  /* 0xffffffc018237824 */ /* 0x000fe200078e021d */
[----:B------:R-:W-:Y:S02]  /*4b30*/  LOP3.LUT R24, R226, 0x3, RZ, 0xc0, !PT ;  /* 0x00000003e2187812 */ /* 0x000fe400078ec0ff */
[----:B------:R-:W-:Y:S01]  /*4b40*/  LOP3.LUT R27, R30, 0x40, R25, 0xe2, !PT ;  /* 0x000000401e1b7812 */ /* 0x000fe200078ee219 */
[----:B------:R-:W-:Y:S02]  /*4b50*/  IMAD.SHL.U32 R30, R226, 0x2, RZ ;  /* 0x00000002e21e7824 */ /* 0x000fe400078e00ff */
[----:B---3--:R-:W-:Y:S02]  /*4b60*/  IMAD R36, R24, -0x2, R28 ;  /* 0xfffffffe18247824 */ /* 0x008fe400078e021c */
[----:B------:R-:W-:-:S02]  /*4b70*/  IMAD.U32 R25, RZ, RZ, UR10 ;  /* 0x0000000aff197e24 */ /* 0x000fc4000f8e00ff */
[----:B--2---:R-:W-:-:S04]  /*4b80*/  IMAD R29, R227, 0xe0, RZ ;  /* 0x000000e0e31d7824 */ /* 0x004fc800078e02ff */
[----:B------:R-:W-:Y:S01]  /*4b90*/  IMAD.IADD R36, R36, 0x1, -R29 ;  /* 0x0000000124247824 */ /* 0x000fe200078e0a1d */
[C---:B------:R-:W-:Y:S02]  /*4ba0*/  ISETP.GE.AND P0, PT, R29.reuse, R28, PT ;  /* 0x0000001c1d00720c */ /* 0x040fe40003f06270 */
[----:B------:R-:W-:Y:S01]  /*4bb0*/  LOP3.LUT R30, R29, 0x6, R30, 0xf8, !PT ;  /* 0x000000061d1e7812 */ /* 0x000fe200078ef81e */
[C---:B----4-:R-:W-:Y:S02]  /*4bc0*/  IMAD.SHL.U32 R28, R225.reuse, 0x80, RZ ;  /* 0x00000080e11c7824 */ /* 0x050fe400078e00ff */
[----:B------:R-:W-:Y:S01]  /*4bd0*/  IMAD.WIDE R32, R225, 0x80, RZ ;  /* 0x00000080e1207825 */ /* 0x000fe200078e02ff */
[--C-:B------:R-:W-:Y:S02]  /*4be0*/  SHF.R.S32.HI R31, RZ, 0x1f, R30.reuse ;  /* 0x0000001fff1f7819 */ /* 0x100fe4000001141e */
[C---:B------:R-:W-:Y:S02]  /*4bf0*/  ISETP.GE.OR P0, PT, R28.reuse, UR12, P0 ;  /* 0x0000000c1c007c0c */ /* 0x040fe40008706670 */
[----:B------:R-:W-:Y:S01]  /*4c00*/  IADD3 R35, -R28, UR12, R35 ;  /* 0x0000000c1c237c10 */ /* 0x000fe2000fffe123 */
[----:B------:R-:W-:Y:S01]  /*4c10*/  IMAD.WIDE.U32 R24, R25, UR35, R30 ;  /* 0x0000002319187c25 */ /* 0x000fe2000f8e001e */
[----:B------:R-:W-:-:S03]  /*4c20*/  LOP3.LUT R39, R32, R27, R26, 0xfe, !PT ;  /* 0x0000001b20277212 */ /* 0x000fc600078efe1a */
[----:B------:R-:W-:-:S06]  /*4c30*/  VIADD R25, R25, UR7 ;  /* 0x0000000719197c36 */ /* 0x000fcc0008000000 */
[----:B------:R-:W-:Y:S05]  /*4c40*/  @P0 BRA `(.L_x_31) ;  /* 0x0000008000180947 */ /* 0x000fea0003800000 */
[----:B------:R-:W0:Y:S01]  /*4c50*/  LDC.64 R28, c[0x0][0x5c8] ;  /* 0x00017200ff1c7b82 */ /* 0x000e220000000a00 */
[----:B------:R-:W-:Y:S01]  /*4c60*/  ULDC.64 UR10, c[0x0][0x5c0] ;  /* 0x00017000000a7ab9 */ /* 0x000fe20000000a00 */
[----:B------:R-:W-:Y:S01]  /*4c70*/  BSSY B0, `(.L_x_31) ;  /* 0x0000803000007945 */ /* 0x000fe20003800000 */
[-C--:B0-----:R-:W-:Y:S02]  /*4c80*/  IMAD R26, R33, R28.reuse, RZ ;  /* 0x0000001c211a7224 */ /* 0x081fe400078e02ff */
[----:B------:R-:W-:-:S04]  /*4c90*/  IMAD.WIDE.U32 R24, R39, R28, R24 ;  /* 0x0000001c27187225 */ /* 0x000fc800078e0018 */
[----:B------:R-:W-:Y:S01]  /*4ca0*/  IMAD R27, R39, R29, R26 ;  /* 0x0000001d271b7224 */ /* 0x000fe200078e021a */
[----:B------:R-:W-:Y:S02]  /*4cb0*/  LEA R26, P0, R28, R24, 0x3 ;  /* 0x000000181c1a7211 */ /* 0x000fe400078018ff */
[----:B------:R-:W-:Y:S01]  /*4cc0*/  IADD3 R24, P1, R24, UR10, RZ ;  /* 0x0000000a18187c10 */ /* 0x000fe2000ff3e0ff */
[----:B------:R-:W-:Y:S01]  /*4cd0*/  IMAD.IADD R27, R25, 0x1, R27 ;  /* 0x00000001191b7824 */ /* 0x000fe200078e021b */
[----:B------:R-:W-:-:S04]  /*4ce0*/  IADD3 R26, P2, R26, UR10, RZ ;  /* 0x0000000a1a1a7c10 */ /* 0x000fc8000ff5e0ff */
[----:B------:R-:W-:Y:S02]  /*4cf0*/  LEA.HI.X R28, R28, R27, R29, 0x3, P0 ;  /* 0x0000001b1c1c7211 */ /* 0x000fe400000f1c1d */
[----:B------:R-:W-:Y:S02]  /*4d00*/  FSETP.NEU.AND P0, PT, RZ, UR33, PT ;  /* 0x00000021ff007c0b */ /* 0x000fe4000bf0d000 */
[----:B------:R-:W-:Y:S02]  /*4d10*/  IADD3.X R25, R27, UR11, RZ, P1, !PT ;  /* 0x0000000b1b197c10 */ /* 0x000fe40008ffe4ff */
[----:B------:R-:W-:-:S09]  /*4d20*/  IADD3.X R27, R28, UR11, RZ, P2, !PT ;  /* 0x0000000b1c1b7c10 */ /* 0x000fd200097fe4ff */
[----:B------:R-:W-:Y:S05]  /*4d30*/  @!P0 BRA `(.L_x_32) ;  /* 0x0000005c00f88947 */ /* 0x000fea0003800000 */
[----:B------:R-:W-:Y:S01]  /*4d40*/  ULDC.64 UR10, c[0x0][0x5b8] ;  /* 0x00016e00000a7ab9 */ /* 0x000fe20000000a00 */
[----:B------:R-:W-:Y:S01]  /*4d50*/  ISETP.GE.AND P0, PT, R36, 0x1, PT ;  /* 0x000000012400780c */ /* 0x000fe20003f06270 */
[----:B------:R-:W-:Y:S02]  /*4d60*/  UIMAD UR5, UR9, UR10, URZ ;  /* 0x0000000a090572a4 */ /* 0x000fe4000f8e023f */
[----:B------:R-:W-:Y:S01]  /*4d70*/  IMAD.U32 R29, RZ, RZ, UR10 ;  /* 0x0000000aff1d7e24 */ /* 0x000fe2000f8e00ff */
[----:B------:R-:W-:Y:S01]  /*4d80*/  BSSY B1, `(.L_x_33) ;  /* 0x000000f000017945 */ /* 0x000fe20003800000 */
[----:B------:R-:W-:Y:S01]  /*4d90*/  ISETP.LT.OR P4, PT, R35, 0x1, !P0 ;  /* 0x000000012300780c */ /* 0x000fe20004781670 */
[----:B------:R-:W-:Y:S02]  /*4da0*/  UIMAD UR5, UR35, UR11, UR5 ;  /* 0x0000000b230572a4 */ /* 0x000fe4000f8e0205 */
[----:B------:R-:W-:Y:S01]  /*4db0*/  IMAD.WIDE.U32 R30, R29, UR35, R30 ;  /* 0x000000231d1e7c25 */ /* 0x000fe2000f8e001e */
[----:B------:R-:W-:Y:S01]  /*4dc0*/  ULDC.64 UR8, c[0x0][0x5b0] ;  /* 0x00016c0000087ab9 */ /* 0x000fe20000000a00 */
[----:B------:R-:W-:-:S02]  /*4dd0*/  ULDC.64 UR10, c[0x0][0x5a8] ;  /* 0x00016a00000a7ab9 */ /* 0x000fc40000000a00 */
[----:B------:R-:W-:Y:S02]  /*4de0*/  IMAD R37, R33, UR8, RZ ;  /* 0x0000000821257c24 */ /* 0x000fe4000f8e02ff */
[----:B------:R-:W-:Y:S02]  /*4df0*/  VIADD R31, R31, UR5 ;  /* 0x000000051f1f7c36 */ /* 0x000fe40008000000 */
[C---:B------:R-:W-:Y:S02]  /*4e00*/  IMAD R37, R39.reuse, UR9, R37 ;  /* 0x0000000927257c24 */ /* 0x040fe4000f8e0225 */
[----:B------:R-:W-:-:S03]  /*4e10*/  IMAD.WIDE.U32 R28, R39, UR8, R30 ;  /* 0x00000008271c7c25 */ /* 0x000fc6000f8e001e */
[----:B------:R-:W-:-:S04]  /*4e20*/  IADD3 R28, P1, R28, UR10, RZ ;  /* 0x0000000a1c1c7c10 */ /* 0x000fc8000ff3e0ff */
[--C-:B------:R-:W-:Y:S02]  /*4e30*/  IADD3.X R29, R29, UR11, R37.reuse, P1, !PT ;  /* 0x0000000b1d1d7c10 */ /* 0x100fe40008ffe425 */
[----:B------:R-:W-:Y:S01]  /*4e40*/  PRMT R37, RZ, 0x7610, R37 ;  /* 0x00007610ff257816 */ /* 0x000fe20000000025 */
[----:B------:R-:W-:Y:S06]  /*4e50*/  @P4 BRA `(.L_x_34) ;  /* 0x0000000000044947 */ /* 0x000fec0003800000 */
[----:B------:R0:W5:Y:S02]  /*4e60*/  LDG.E.U8 R37, desc[UR38][R28.64] ;  /* 0x000000261c257981 */ /* 0x000164000c1e1100 */
.L_x_34:
[----:B------:R-:W-:Y:S05]  /*4e70*/  BSYNC B1 ;  /* 0x0000000000017941 */ /* 0x000fea0003800000 */
.L_x_33:
[----:B-----5:R-:W-:Y:S01]  /*4e80*/  LOP3.LUT R37, R37, 0xff, RZ, 0xc0, !PT ;  /* 0x000000ff25257812 */ /* 0x020fe200078ec0ff */
[----:B------:R-:W-:Y:S01]  /*4e90*/  BSSY B1, `(.L_x_35) ;  /* 0x000000c000017945 */ /* 0x000fe20003800000 */
[----:B------:R-:W-:Y:S02]  /*4ea0*/  ISETP.GE.AND P1, PT, R36, 0x2, PT ;  /* 0x000000022400780c */ /* 0x000fe40003f26270 */
[----:B------:R-:W-:Y:S02]  /*4eb0*/  F2FP.F16.E4M3.UNPACK_B R37, R37 ;  /* 0x00000025ff25723e */ /* 0x000fe400020006ff */
[----:B------:R-:W-:-:S03]  /*4ec0*/  ISETP.LT.OR P2, PT, R35, 0x1, !P1 ;  /* 0x000000012300780c */ /* 0x000fc60004f41670 */
[----:B------:R-:W-:-:S05]  /*4ed0*/  HADD2.F32 R37, -RZ, R37.H0_H0 ;  /* 0x20000025ff257230 */ /* 0x000fca0000004100 */
[----:B------:R-:W-:Y:S01]  /*4ee0*/  FMUL R38, R37, UR33 ;  /* 0x0000002125267c20 */ /* 0x000fe20008400000 */
[----:B------:R-:W-:-:S03]  /*4ef0*/  PRMT R37, RZ, 0x7610, R37 ;  /* 0x00007610ff257816 */ /* 0x000fc60000000025 */
[----:B------:R-:W-:-:S05]  /*4f00*/  FFMA R38, R223, UR34, R38 ;  /* 0x00000022df267c23 */ /* 0x000fca0008000026 */
[----:B------:R-:W-:-:S05]  /*4f10*/  F2FP.SATFINITE.E4M3.F32.PACK_AB_MERGE_C R41, RZ, R38, RZ ;  /* 0x00000026ff29723e */ /* 0x000fca00048070ff */
[----:B------:R1:W-:Y:S01]  /*4f20*/  @!P4 STG.E.U8 desc[UR38][R24.64], R41 ;  /* 0x000000291800c986 */ /* 0x0003e2000c101126 */
[----:B------:R-:W-:Y:S05]  /*4f30*/  @P2 BRA `(.L_x_36) ;  /* 0x0000000000042947 */ /* 0x000fea0003800000 */
[----:B------:R2:W5:Y:S02]  /*4f40*/  LDG.E.U8 R37, desc[UR38][R28.64+0x1] ;  /* 0x000001261c257981 */ /* 0x000564000c1e1100 */
.L_x_36:
[----:B------:R-:W-:Y:S05]  /*4f50*/  BSYNC B1 ;  /* 0x0000000000017941 */ /* 0x000fea0003800000 */
.L_x_35:
[----:B-----5:R-:W-:Y:S01]  /*4f60*/  LOP3.LUT R37, R37, 0xff, RZ, 0xc0, !PT ;  /* 0x000000ff25257812 */ /* 0x020fe200078ec0ff */
[----:B------:R-:W-:Y:S01]  /*4f70*/  BSSY B1, `(.L_x_37) ;  /* 0x0000012000017945 */ /* 0x000fe20003800000 */
[----:B------:R-:W-:Y:S02]  /*4f80*/  IADD3 R39, P4, R39, 0x8, RZ ;  /* 0x0000000827277810 */ /* 0x000fe40007f9e0ff */
[----:B------:R-:W-:Y:S02]  /*4f90*/  F2FP.F16.E4M3.UNPACK_B R37, R37 ;  /* 0x00000025ff25723e */ /* 0x000fe400020006ff */
[----:B------:R-:W-:Y:S01]  /*4fa0*/  ISETP.LT.OR P0, PT, R35, 0x9, !P0 ;  /* 0x000000092300780c */ /* 0x000fe20004701670 */
[----:B------:R-:W-:Y:S02]  /*4fb0*/  IMAD.X R32, RZ, RZ, R33, P4 ;  /* 0x000000ffff207224 */ /* 0x000fe400020e0621 */
[----:B------:R-:W-:Y:S02]  /*4fc0*/  HADD2.F32 R37, -RZ, R37.H0_H0 ;  /* 0x20000025ff257230 */ /* 0x000fe40000004100 */
[----:B------:R-:W-:-:S02]  /*4fd0*/  IMAD R32, R32, UR8, RZ ;  /* 0x0000000820207c24 */ /* 0x000fc4000f8e02ff */
[----:B------:R-:W-:-:S04]  /*4fe0*/  IMAD.WIDE.U32 R30, R39, UR8, R30 ;  /* 0x00000008271e7c25 */ /* 0x000fc8000f8e001e */
[----:B------:R-:W-:Y:S01]  /*4ff0*/  FMUL R37, R37, UR33 ;  /* 0x0000002125257c20 */ /* 0x000fe20008400000 */
[----:B------:R-:W-:-:S03]  /*5000*/  IMAD R39, R39, UR9, R32 ;  /* 0x0000000927277c24 */ /* 0x000fc6000f8e0220 */
[----:B------:R-:W-:Y:S01]  /*5010*/  FFMA R37, R222, UR34, R37 ;  /* 0x00000022de257c23 */ /* 0x000fe20008000025 */
[----:B------:R-:W-:Y:S02]  /*5020*/  IADD3 R30, P4, R30, UR10, RZ ;  /* 0x0000000a1e1e7c10 */ /* 0x000fe4000ff9e0ff */
[----:B------:R-:W-:Y:S02]  /*5030*/  PRMT R32, RZ, 0x7610, R32 ;  /* 0x00007610ff207816 */ /* 0x000fe40000000020 */
[----:B------:R-:W-:Y:S02]  /*5040*/  F2FP.SATFINITE.E4M3.F32.PACK_AB_MERGE_C R37, RZ, R37, RZ ;  /* 0x00000025ff25723e */ /* 0x000fe400048070ff */
[----:B------:R-:W-:-:S03]  /*5050*/  IADD3.X R31, R31, UR11, R39, P4, !PT ;  /* 0x0000000b1f1f7c10 */ /* 0x000fc6000a7fe427 */
[----:B------:R3:W-:Y:S01]  /*5060*/  @!P2 STG.E.U8 desc[UR38][R24.64+0x1], R37 ;  /* 0x000001251800a986 */ /* 0x0007e2000c101126 */
[----:B------:R-:W-:Y:S05]  /*5070*/  @P0 BRA `(.L_x_38) ;  /* 0x0000000000040947 */ /* 0x000fea0003800000 */
[----:B------:R4:W5:Y:S02]  /*5080*/  LDG.E.U8 R32, desc[UR38][R30.64] ;  /* 0x000000261e207981 */ /* 0x000964000c1e1100 */
.L_x_38:
[----:B------:R-:W-:Y:S05]  /*5090*/  BSYNC B1 ;  /* 0x0000000000017941 */ /* 0x000fea0003800000 */
.L_x_37:
[----:B-----5:R-:W-:Y:S01]  /*50a0*/  LOP3.LUT R32, R32, 0xff, RZ, 0xc0, !PT ;  /* 0x000000ff20207812 */ /* 0x020fe200078ec0ff */
[----:B------:R-:W-:Y:S01]  /*50b0*/  BSSY B1, `(.L_x_39) ;  /* 0x000000b000017945 */ /* 0x000fe20003800000 */
[----:B------:R-:W-:Y:S02]  /*50c0*/  ISETP.LT.OR P1, PT, R35, 0x9, !P1 ;  /* 0x000000092300780c */ /* 0x000fe40004f21670 */
[----:B------:R-:W-:-:S05]  /*50d0*/  F2FP.F16.E4M3.UNPACK_B R32, R32 ;  /* 0x00000020ff20723e */ /* 0x000fca00020006ff */
[----:B------:R-:W-:-:S05]  /*50e0*/  HADD2.F32 R32, -RZ, R32.H0_H0 ;  /* 0x20000020ff207230 */ /* 0x000fca0000004100 */
[----:B------:R-:W-:-:S04]  /*50f0*/  FMUL R32, R32, UR33 ;  /* 0x0000002120207c20 */ /* 0x000fc80008400000 */
[----:B------:R-:W-:-:S05]  /*5100*/  FFMA R32, R221, UR34, R32 ;  /* 0x00000022dd207c23 */ /* 0x000fca0008000020 */
[----:B------:R-:W-:Y:S02]  /*5110*/  F2FP.SATFINITE.E4M3.F32.PACK_AB_MERGE_C R33, RZ, R32, RZ ;  /* 0x00000020ff21723e */ /* 0x000fe400048070ff */
[----:B------:R-:W-:-:S03]  /*5120*/  PRMT R32, RZ, 0x7610, R32 ;  /* 0x00007610ff207816 */ /* 0x000fc60000000020 */
[----:B------:R0:W-:Y:S01]  /*5130*/  @!P0 STG.E.U8 desc[UR38][R26.64], R33 ;  /* 0x000000211a008986 */ /* 0x0001e2000c101126 */
[----:B------:R-:W-:Y:S05]  /*5140*/  @P1 BRA `(.L_x_40) ;  /* 0x0000000000041947 */ /* 0x000fea0003800000 */
[----:B------:R0:W5:Y:S02]  /*5150*/  LDG.E.U8 R32, desc[UR38][R30.64+0x1] ;  /* 0x000001261e207981 */ /* 0x000164000c1e1100 */
.L_x_40:
[----:B------:R-:W-:Y:S05]  /*5160*/  BSYNC B1 ;  /* 0x0000000000017941 */ /* 0x000fea0003800000 */
.L_x_39:
[----:B-----5:R-:W-:Y:S01]  /*5170*/  LOP3.LUT R32, R32, 0xff, RZ, 0xc0, !PT ;  /* 0x000000ff20207812 */ /* 0x020fe200078ec0ff */
[----:B------:R-:W-:Y:S01]  /*5180*/  BSSY B1, `(.L_x_41) ;  /* 0x000000c000017945 */ /* 0x000fe20003800000 */
[----:B------:R-:W-:Y:S02]  /*5190*/  ISETP.GE.AND P0, PT, R36, 0x9, PT ;  /* 0x000000092400780c */ /* 0x000fe40003f06270 */
[----:B------:R-:W-:Y:S02]  /*51a0*/  F2FP.F16.E4M3.UNPACK_B R32, R32 ;  /* 0x00000020ff20723e */ /* 0x000fe400020006ff */
[----:B------:R-:W-:-:S03]  /*51b0*/  ISETP.LT.OR P2, PT, R35, 0x1, !P0 ;  /* 0x000000012300780c */ /* 0x000fc60004741670 */
[----:B------:R-:W-:-:S05]  /*51c0*/  HADD2.F32 R32, -RZ, R32.H0_H0 ;  /* 0x20000020ff207230 */ /* 0x000fca0000004100 */
[----:B0-----:R-:W-:Y:S01]  /*51d0*/  FMUL R33, R32, UR33 ;  /* 0x0000002120217c20 */ /* 0x001fe20008400000 */
[----:B------:R-:W-:-:S03]  /*51e0*/  PRMT R32, RZ, 0x7610, R32 ;  /* 0x00007610ff207816 */ /* 0x000fc60000000020 */
[----:B------:R-:W-:-:S05]  /*51f0*/  FFMA R33, R220, UR34, R33 ;  /* 0x00000022dc217c23 */ /* 0x000fca0008000021 */
[----:B------:R-:W-:-:S05]  /*5200*/  F2FP.SATFINITE.E4M3.F32.PACK_AB_MERGE_C R33, RZ, R33, RZ ;  /* 0x00000021ff21723e */ /* 0x000fca00048070ff */
[----:B------:R0:W-:Y:S01]  /*5210*/  @!P1 STG.E.U8 desc[UR38][R26.64+0x1], R33 ;  /* 0x000001211a009986 */ /* 0x0001e2000c101126 */
[----:B------:R-:W-:Y:S05]  /*5220*/  @P2 BRA `(.L_x_42) ;  /* 0x0000000000042947 */ /* 0x000fea0003800000 */
[----:B------:R0:W5:Y:S02]  /*5230*/  LDG.E.U8 R32, desc[UR38][R28.64+0x8] ;  /* 0x000008261c207981 */ /* 0x000164000c1e1100 */
.L_x_42:
[----:B------:R-:W-:Y:S05]  /*5240*/  BSYNC B1 ;  /* 0x0000000000017941 */ /* 0x000fea0003800000 */
.L_x_41:
[----:B-----5:R-:W-:Y:S01]  /*5250*/  LOP3.LUT R32, R32, 0xff, RZ, 0xc0, !PT ;  /* 0x000000ff20207812 */ /* 0x020fe200078ec0ff */
[----:B------:R-:W-:Y:S01]  /*5260*/  BSSY B1, `(.L_x_43) ;  /* 0x000000c000017945 */ /* 0x000fe20003800000 */
[----:B------:R-:W-:Y:S02]  /*5270*/  ISETP.GE.AND P1, PT, R36, 0xa, PT ;  /* 0x0000000a2400780c */ /* 0x000fe40003f26270 */
[----:B------:R-:W-:Y:S02]  /*5280*/  F2FP.F16.E4M3.UNPACK_B R32, R32 ;  /* 0x00000020ff20723e */ /* 0x000fe400020006ff */
[----:B------:R-:W-:-:S03]  /*5290*/  ISETP.LT.OR P4, PT, R35, 0x1, !P1 ;  /* 0x000000012300780c */ /* 0x000fc60004f81670 */
[----:B------:R-:W-:-:S05]  /*52a0*/  HADD2.F32 R32, -RZ, R32.H0_H0 ;  /* 0x20000020ff207230 */ /* 0x000fca0000004100 */
[----:B------:R-:W-:-:S04]  /*52b0*/  FMUL R32, R32, UR33 ;  /* 0x0000002120207c20 */ /* 0x000fc80008400000 */
[----:B------:R-:W-:-:S05]  /*52c0*/  FFMA R32, R219, UR34, R32 ;  /* 0x00000022db207c23 */ /* 0x000fca0008000020 */
[----:B0-----:R-:W-:Y:S02]  /*52d0*/  F2FP.SATFINITE.E4M3.F32.PACK_AB_MERGE_C R33, RZ, R32, RZ ;  /* 0x00000020ff21723e */ /* 0x001fe400048070ff */
[----:B------:R-:W-:-:S03]  /*52e0*/  PRMT R32, RZ, 0x7610, R32 ;  /* 0x00007610ff207816 */ /* 0x000fc60000000020 */
[----:B------:R0:W-:Y:S01]  /*52f0*/  @!P2 STG.E.U8 desc[UR38][R24.64+0x8], R33 ;  /* 0x000008211800a986 */ /* 0x0001e2000c101126 */
[----:B------:R-:W-:Y:S05]  /*5300*/  @P4 BRA `(.L_x_44) ;  /* 0x0000000000044947 */ /* 0x000fea0003800000 */
[----:B------:R0:W5:Y:S02]  /*5310*/  LDG.E.U8 R32, desc[UR38][R28.64+0x9] ;  /* 0x000009261c207981 */ /* 0x000164000c1e1100 */
.L_x_44:
[----:B------:R-:W-:Y:S05]  /*5320*/  BSYNC B1 ;  /* 0x0000000000017941 */ /* 0x000fea0003800000 */
.L_x_43:
[----:B-----5:R-:W-:Y:S01]  /*5330*/  LOP3.LUT R32, R32, 0xff, RZ, 0xc0, !PT ;  /* 0x000000ff20207812 */ /* 0x020fe200078ec0ff */
[----:B------:R-:W-:Y:S01]  /*5340*/  BSSY B1, `(.L_x_45) ;  /* 0x000000b000017945 */ /* 0x000fe20003800000 */
[----:B------:R-:W-:Y:S02]  /*5350*/  ISETP.LT.OR P0, PT, R35, 0x9, !P0 ;  /* 0x000000092300780c */ /* 0x000fe40004701670 */
[----:B------:R-:W-:-:S05]  /*5360*/  F2FP.F16.E4M3.UNPACK_B R32, R32 ;  /* 0x00000020ff20723e */ /* 0x000fca00020006ff */
        /* <DEDUP_REMOVED lines=8> */
.L_x_46:
[----:B------:R-:W-:Y:S05]  /*53f0*/  BSYNC B1 ;  /* 0x0000000000017941 */ /* 0x000fea0003800000 */
.L_x_45:
[----:B-----5:R-:W-:Y:S01]  /*5400*/  LOP3.LUT R32, R32, 0xff, RZ, 0xc0, !PT ;  /* 0x000000ff20207812 */ /* 0x020fe200078ec0ff */
[----:B------:R-:W-:Y:S01]  /*5410*/  BSSY B1, `(.L_x_47) ;  /* 0x000000b000017945 */ /* 0x000fe20003800000 */
[----:B------:R-:W-:Y:S02]  /*5420*/  ISETP.LT.OR P1, PT, R35, 0x9, !P1 ;  /* 0x000000092300780c */ /* 0x000fe40004f21670 */
[----:B------:R-:W-:-:S05]  /*5430*/  F2FP.F16.E4M3.UNPACK_B R32, R32 ;  /* 0x00000020ff20723e */ /* 0x000fca00020006ff */
        /* <DEDUP_REMOVED lines=8> */
.L_x_48:
[----:B------:R-:W-:Y:S05]  /*54c0*/  BSYNC B1 ;  /* 0x0000000000017941 */ /* 0x000fea0003800000 */
.L_x_47:
        /* <DEDUP_REMOVED lines=13> */
.L_x_50:
[----:B------:R-:W-:Y:S05]  /*55a0*/  BSYNC B1 ;  /* 0x0000000000017941 */ /* 0x000fea0003800000 */
.L_x_49:
        /* <DEDUP_REMOVED lines=13> */
.L_x_52:
[----:B------:R-:W-:Y:S05]  /*5680*/  BSYNC B1 ;  /* 0x0000000000017941 */ /* 0x000fea0003800000 */
.L_x_51:
        /* <DEDUP_REMOVED lines=12> */
.L_x_54:
[----:B------:R-:W-:Y:S05]  /*5750*/  BSYNC B1 ;  /* 0x0000000000017941 */ /* 0x000fea0003800000 */
.L_x_53:
        /* <DEDUP_REMOVED lines=12> */
.L_x_56:
[----:B------:R-:W-:Y:S05]  /*5820*/  BSYNC B1 ;  /* 0x0000000000017941 */ /* 0x000fea0003800000 */
.L_x_55:
        /* <DEDUP_REMOVED lines=13> */
.L_x_58:
[----:B------:R-:W-:Y:S05]  /*5900*/  BSYNC B1 ;  /* 0x0000000000017941 */ /* 0x000fea0003800000 */
.L_x_57:
        /* <DEDUP_REMOVED lines=13> */
.L_x_60:
[----:B------:R-:W-:Y:S05]  /*59e0*/  BSYNC B1 ;  /* 0x0000000000017941 */ /* 0x000fea0003800000 */
.L_x_59:
        /* <DEDUP_REMOVED lines=12> */
.L_x_62:
[----:B------:R-:W-:Y:S05]  /*5ab0*/  BSYNC B1 ;  /* 0x0000000000017941 */ /* 0x000fea0003800000 */
.L_x_61:
        /* <DEDUP_REMOVED lines=12> */
.L_x_64:
[----:B------:R-:W-:Y:S05]  /*5b80*/  BSYNC B1 ;  /* 0x0000000000017941 */ /* 0x000fea0003800000 */
.L_x_63:
        /* <DEDUP_REMOVED lines=13> */
.L_x_66:
[----:B------:R-:W-:Y:S05]  /*5c60*/  BSYNC B1 ;  /* 0x0000000000017941 */ /* 0x000fea0003800000 */
.L_x_65:
        /* <DEDUP_REMOVED lines=13> */
.L_x_68:
[----:B------:R-:W-:Y:S05]  /*5d40*/  BSYNC B1 ;  /* 0x0000000000017941 */ /* 0x000fea0003800000 */
.L_x_67:
        /* <DEDUP_REMOVED lines=12> */
.L_x_70:
[----:B------:R-:W-:Y:S05]  /*5e10*/  BSYNC B1 ;  /* 0x0000000000017941 */ /* 0x000fea0003800000 */
.L_x_69:
        /* <DEDUP_REMOVED lines=12> */
.L_x_72:
[----:B------:R-:W-:Y:S05]  /*5ee0*/  BSYNC B1 ;  /* 0x0000000000017941 */ /* 0x000fea0003800000 */
.L_x_71:
        /* <DEDUP_REMOVED lines=13> */
.L_x_74:
[----:B------:R-:W-:Y:S05]  /*5fc0*/  BSYNC B1 ;  /* 0x0000000000017941 */ /* 0x000fea0003800000 */
.L_x_73:
        /* <DEDUP_REMOVED lines=13> */
.L_x_76:
[----:B------:R-:W-:Y:S05]  /*60a0*/  BSYNC B1 ;  /* 0x0000000000017941 */ /* 0x000fea0003800000 */
.L_x_75:
        /* <DEDUP_REMOVED lines=12> */
.L_x_78:
[----:B------:R-:W-:Y:S05]  /*6170*/  BSYNC B1 ;  /* 0x0000000000017941 */ /* 0x000fea0003800000 */
.L_x_77:
        /* <DEDUP_REMOVED lines=12> */
.L_x_80:
[----:B------:R-:W-:Y:S05]  /*6240*/  BSYNC B1 ;  /* 0x0000000000017941 */ /* 0x000fea0003800000 */
.L_x_79:
        /* <DEDUP_REMOVED lines=13> */
.L_x_82:
[----:B------:R-:W-:Y:S05]  /*6320*/  BSYNC B1 ;  /* 0x0000000000017941 */ /* 0x000fea0003800000 */
.L_x_81:
        /* <DEDUP_REMOVED lines=13> */
.L_x_84:
[----:B------:R-:W-:Y:S05]  /*6400*/  BSYNC B1 ;  /* 0x0000000000017941 */ /* 0x000fea0003800000 */
.L_x_83:
        /* <DEDUP_REMOVED lines=12> */
.L_x_86:
[----:B------:R-:W-:Y:S05]  /*64d0*/  BSYNC B1 ;  /* 0x0000000000017941 */ /* 0x000fea0003800000 */
.L_x_85:
        /* <DEDUP_REMOVED lines=12> */
.L_x_88:
[----:B------:R-:W-:Y:S05]  /*65a0*/  BSYNC B1 ;  /* 0x0000000000017941 */ /* 0x000fea0003800000 */
.L_x_87:
        /* <DEDUP_REMOVED lines=13> */
.L_x_90:
[----:B------:R-:W-:Y:S05]  /*6680*/  BSYNC B1 ;  /* 0x0000000000017941 */ /* 0x000fea0003800000 */
.L_x_89:
        /* <DEDUP_REMOVED lines=13> */
.L_x_92:
[----:B------:R-:W-:Y:S05]  /*6760*/  BSYNC B1 ;  /* 0x0000000000017941 */ /* 0x000fea0003800000 */
.L_x_91:
        /* <DEDUP_REMOVED lines=12> */
.L_x_94:
[----:B------:R-:W-:Y:S05]  /*6830*/  BSYNC B1 ;  /* 0x0000000000017941 */ /* 0x000fea0003800000 */
.L_x_93:
        /* <DEDUP_REMOVED lines=12> */
.L_x_96:
[----:B------:R-:W-:Y:S05]  /*6900*/  BSYNC B1 ;  /* 0x0000000000017941 */ /* 0x000fea0003800000 */
.L_x_95:
        /* <DEDUP_REMOVED lines=13> */
.L_x_98:
[----:B------:R-:W-:Y:S05]  /*69e0*/  BSYNC B1 ;  /* 0x0000000000017941 */ /* 0x000fea0003800000 */
.L_x_97:
        /* <DEDUP_REMOVED lines=13> */
.L_x_100:
[----:B------:R-:W-:Y:S05]  /*6ac0*/  BSYNC B1 ;  /* 0x0000000000017941 */ /* 0x000fea0003800000 */
.L_x_99:
        /* <DEDUP_REMOVED lines=12> */
.L_x_102:
[----:B------:R-:W-:Y:S05]  /*6b90*/  BSYNC B1 ;  /* 0x0000000000017941 */ /* 0x000fea0003800000 */
.L_x_101:
        /* <DEDUP_REMOVED lines=12> */
.L_x_104:
[----:B------:R-:W-:Y:S05]  /*6c60*/  BSYNC B1 ;  /* 0x0000000000017941 */ /* 0x000fea0003800000 */
.L_x_103:
        /* <DEDUP_REMOVED lines=13> */
.L_x_106:
[----:B------:R-:W-:Y:S05]  /*6d40*/  BSYNC B1 ;  /* 0x0000000000017941 */ /* 0x000fea0003800000 */
.L_x_105:
        /* <DEDUP_REMOVED lines=13> */
.L_x_108:
[----:B------:R-:W-:Y:S05]  /*6e20*/  BSYNC B1 ;  /* 0x0000000000017941 */ /* 0x000fea0003800000 */
.L_x_107:
        /* <DEDUP_REMOVED lines=12> */
.L_x_110:
[----:B------:R-:W-:Y:S05]  /*6ef0*/  BSYNC B1 ;  /* 0x0000000000017941 */ /* 0x000fea0003800000 */
.L_x_109:
        /* <DEDUP_REMOVED lines=12> */
.L_x_112:
[----:B------:R-:W-:Y:S05]  /*6fc0*/  BSYNC B1 ;  /* 0x0000000000017941 */ /* 0x000fea0003800000 */
.L_x_111:
        /* <DEDUP_REMOVED lines=13> */
.L_x_114:
[----:B------:R-:W-:Y:S05]  /*70a0*/  BSYNC B1 ;  /* 0x0000000000017941 */ /* 0x000fea0003800000 */
.L_x_113:
        /* <DEDUP_REMOVED lines=13> */
.L_x_116:
[----:B------:R-:W-:Y:S05]  /*7180*/  BSYNC B1 ;  /* 0x0000000000017941 */ /* 0x000fea0003800000 */
.L_x_115:
        /* <DEDUP_REMOVED lines=12> */
.L_x_118:
[----:B------:R-:W-:Y:S05]  /*7250*/  BSYNC B1 ;  /* 0x0000000000017941 */ /* 0x000fea0003800000 */
.L_x_117:
        /* <DEDUP_REMOVED lines=12> */
.L_x_120:
[----:B------:R-:W-:Y:S05]  /*7320*/  BSYNC B1 ;  /* 0x0000000000017941 */ /* 0x000fea0003800000 */
.L_x_119:
        /* <DEDUP_REMOVED lines=13> */
.L_x_122:
[----:B------:R-:W-:Y:S05]  /*7400*/  BSYNC B1 ;  /* 0x0000000000017941 */ /* 0x000fea0003800000 */
.L_x_121:
        /* <DEDUP_REMOVED lines=13> */
.L_x_124:
[----:B------:R-:W-:Y:S05]  /*74e0*/  BSYNC B1 ;  /* 0x0000000000017941 */ /* 0x000fea0003800000 */
.L_x_123:
        /* <DEDUP_REMOVED lines=12> */
.L_x_126:
[----:B------:R-:W-:Y:S05]  /*75b0*/  BSYNC B1 ;  /* 0x0000000000017941 */ /* 0x000fea0003800000 */
.L_x_125:
        /* <DEDUP_REMOVED lines=12> */
.L_x_128:
[----:B------:R-:W-:Y:S05]  /*7680*/  BSYNC B1 ;  /* 0x0000000000017941 */ /* 0x000fea0003800000 */
.L_x_127:
        /* <DEDUP_REMOVED lines=13> */
.L_x_130:
[----:B------:R-:W-:Y:S05]  /*7760*/  BSYNC B1 ;  /* 0x0000000000017941 */ /* 0x000fea0003800000 */
.L_x_129:
        /* <DEDUP_REMOVED lines=13> */
.L_x_132:
[----:B------:R-:W-:Y:S05]  /*7840*/  BSYNC B1 ;  /* 0x0000000000017941 */ /* 0x000fea0003800000 */
.L_x_131:
        /* <DEDUP_REMOVED lines=12> */
.L_x_134:
[----:B------:R-:W-:Y:S05]  /*7910*/  BSYNC B1 ;  /* 0x0000000000017941 */ /* 0x000fea0003800000 */
.L_x_133:
        /* <DEDUP_REMOVED lines=12> */
.L_x_136:
[----:B------:R-:W-:Y:S05]  /*79e0*/  BSYNC B1 ;  /* 0x0000000000017941 */ /* 0x000fea0003800000 */
.L_x_135:
        /* <DEDUP_REMOVED lines=13> */
.L_x_138:
[----:B------:R-:W-:Y:S05]  /*7ac0*/  BSYNC B1 ;  /* 0x0000000000017941 */ /* 0x000fea0003800000 */
.L_x_137:
        /* <DEDUP_REMOVED lines=13> */
.L_x_140:
[----:B------:R-:W-:Y:S05]  /*7ba0*/  BSYNC B1 ;  /* 0x0000000000017941 */ /* 0x000fea0003800000 */
.L_x_139:
        /* <DEDUP_REMOVED lines=12> */
.L_x_142:
[----:B------:R-:W-:Y:S05]  /*7c70*/  BSYNC B1 ;  /* 0x0000000000017941 */ /* 0x000fea0003800000 */
.L_x_141:
        /* <DEDUP_REMOVED lines=12> */
.L_x_144:
[----:B------:R-:W-:Y:S05]  /*7d40*/  BSYNC B1 ;  /* 0x0000000000017941 */ /* 0x000fea0003800000 */
.L_x_143:
        /* <DEDUP_REMOVED lines=13> */
.L_x_146:
[----:B------:R-:W-:Y:S05]  /*7e20*/  BSYNC B1 ;  /* 0x0000000000017941 */ /* 0x000fea0003800000 */
.L_x_145:
        /* <DEDUP_REMOVED lines=13> */
.L_x_148:
[----:B------:R-:W-:Y:S05]  /*7f00*/  BSYNC B1 ;  /* 0x0000000000017941 */ /* 0x000fea0003800000 */
.L_x_147:
        /* <DEDUP_REMOVED lines=12> */
.L_x_150:
[----:B------:R-:W-:Y:S05]  /*7fd0*/  BSYNC B1 ;  /* 0x0000000000017941 */ /* 0x000fea0003800000 */
.L_x_149:
        /* <DEDUP_REMOVED lines=12> */
.L_x_152:
[----:B------:R-:W-:Y:S05]  /*80a0*/  BSYNC B1 ;  /* 0x0000000000017941 */ /* 0x000fea0003800000 */
.L_x_151:
        /* <DEDUP_REMOVED lines=13> */
.L_x_154:
[----:B------:R-:W-:Y:S05]  /*8180*/  BSYNC B1 ;  /* 0x0000000000017941 */ /* 0x000fea0003800000 */
.L_x_153:
        /* <DEDUP_REMOVED lines=13> */
.L_x_156:
[----:B------:R-:W-:Y:S05]  /*8260*/  BSYNC B1 ;  /* 0x0000000000017941 */ /* 0x000fea0003800000 */
.L_x_155:
        /* <DEDUP_REMOVED lines=12> */
.L_x_158:
[----:B------:R-:W-:Y:S05]  /*8330*/  BSYNC B1 ;  /* 0x0000000000017941 */ /* 0x000fea0003800000 */
.L_x_157:
        /* <DEDUP_REMOVED lines=12> */
.L_x_160:
[----:B------:R-:W-:Y:S05]  /*8400*/  BSYNC B1 ;  /* 0x0000000000017941 */ /* 0x000fea0003800000 */
.L_x_159:
        /* <DEDUP_REMOVED lines=13> */
.L_x_162:
[----:B------:R-:W-:Y:S05]  /*84e0*/  BSYNC B1 ;  /* 0x0000000000017941 */ /* 0x000fea0003800000 */
.L_x_161:
        /* <DEDUP_REMOVED lines=13> */
.L_x_164:
[----:B------:R-:W-:Y:S05]  /*85c0*/  BSYNC B1 ;  /* 0x0000000000017941 */ /* 0x000fea0003800000 */
.L_x_163:
        /* <DEDUP_REMOVED lines=12> */
.L_x_166:
[----:B------:R-:W-:Y:S05]  /*8690*/  BSYNC B1 ;  /* 0x0000000000017941 */ /* 0x000fea0003800000 */
.L_x_165:
        /* <DEDUP_REMOVED lines=12> */
.L_x_168:
[----:B------:R-:W-:Y:S05]  /*8760*/  BSYNC B1 ;  /* 0x0000000000017941 */ /* 0x000fea0003800000 */
.L_x_167:
        /* <DEDUP_REMOVED lines=13> */
.L_x_170:
[----:B------:R-:W-:Y:S05]  /*8840*/  BSYNC B1 ;  /* 0x0000000000017941 */ /* 0x000fea0003800000 */
.L_x_169:
        /* <DEDUP_REMOVED lines=13> */
.L_x_172:
[----:B------:R-:W-:Y:S05]  /*8920*/  BSYNC B1 ;  /* 0x0000000000017941 */ /* 0x000fea0003800000 */
.L_x_171:
        /* <DEDUP_REMOVED lines=12> */
.L_x_174:
[----:B------:R-:W-:Y:S05]  /*89f0*/  BSYNC B1 ;  /* 0x0000000000017941 */ /* 0x000fea0003800000 */
.L_x_173:
        /* <DEDUP_REMOVED lines=12> */
.L_x_176:
[----:B------:R-:W-:Y:S05]  /*8ac0*/  BSYNC B1 ;  /* 0x0000000000017941 */ /* 0x000fea0003800000 */
.L_x_175:
        /* <DEDUP_REMOVED lines=13> */
.L_x_178:
[----:B------:R-:W-:Y:S05]  /*8ba0*/  BSYNC B1 ;  /* 0x0000000000017941 */ /* 0x000fea0003800000 */
.L_x_177:
        /* <DEDUP_REMOVED lines=13> */
.L_x_180:
[----:B------:R-:W-:Y:S05]  /*8c80*/  BSYNC B1 ;  /* 0x0000000000017941 */ /* 0x000fea0003800000 */
.L_x_179:
        /* <DEDUP_REMOVED lines=12> */
.L_x_182:
[----:B------:R-:W-:Y:S05]  /*8d50*/  BSYNC B1 ;  /* 0x0000000000017941 */ /* 0x000fea0003800000 */
.L_x_181:
        /* <DEDUP_REMOVED lines=12> */
.L_x_184:
[----:B------:R-:W-:Y:S05]  /*8e20*/  BSYNC B1 ;  /* 0x0000000000017941 */ /* 0x000fea0003800000 */
.L_x_183:
        /* <DEDUP_REMOVED lines=13> */
.L_x_186:
[----:B------:R-:W-:Y:S05]  /*8f00*/  BSYNC B1 ;  /* 0x0000000000017941 */ /* 0x000fea0003800000 */
.L_x_185:
        /* <DEDUP_REMOVED lines=13> */
.L_x_188:
[----:B------:R-:W-:Y:S05]  /*8fe0*/  BSYNC B1 ;  /* 0x0000000000017941 */ /* 0x000fea0003800000 */
.L_x_187:
        /* <DEDUP_REMOVED lines=12> */
.L_x_190:
[----:B------:R-:W-:Y:S05]  /*90b0*/  BSYNC B1 ;  /* 0x0000000000017941 */ /* 0x000fea0003800000 */
.L_x_189:
        /* <DEDUP_REMOVED lines=12> */
.L_x_192:
[----:B------:R-:W-:Y:S05]  /*9180*/  BSYNC B1 ;  /* 0x0000000000017941 */ /* 0x000fea0003800000 */
.L_x_191:
        /* <DEDUP_REMOVED lines=13> */
.L_x_194:
[----:B------:R-:W-:Y:S05]  /*9260*/  BSYNC B1 ;  /* 0x0000000000017941 */ /* 0x000fea0003800000 */
.L_x_193:
        /* <DEDUP_REMOVED lines=13> */
.L_x_196:
[----:B------:R-:W-:Y:S05]  /*9340*/  BSYNC B1 ;  /* 0x0000000000017941 */ /* 0x000fea0003800000 */
.L_x_195:
        /* <DEDUP_REMOVED lines=12> */
.L_x_198:
[----:B------:R-:W-:Y:S05]  /*9410*/  BSYNC B1 ;  /* 0x0000000000017941 */ /* 0x000fea0003800000 */
.L_x_197:
        /* <DEDUP_REMOVED lines=12> */
.L_x_200:
[----:B------:R-:W-:Y:S05]  /*94e0*/  BSYNC B1 ;  /* 0x0000000000017941 */ /* 0x000fea0003800000 */
.L_x_199:
        /* <DEDUP_REMOVED lines=13> */
.L_x_202:
[----:B------:R-:W-:Y:S05]  /*95c0*/  BSYNC B1 ;  /* 0x0000000000017941 */ /* 0x000fea0003800000 */
.L_x_201:
        /* <DEDUP_REMOVED lines=13> */
.L_x_204:
[----:B------:R-:W-:Y:S05]  /*96a0*/  BSYNC B1 ;  /* 0x0000000000017941 */ /* 0x000fea0003800000 */
.L_x_203:
        /* <DEDUP_REMOVED lines=12> */
.L_x_206:
[----:B------:R-:W-:Y:S05]  /*9770*/  BSYNC B1 ;  /* 0x0000000000017941 */ /* 0x000fea0003800000 */
.L_x_205:
        /* <DEDUP_REMOVED lines=12> */
.L_x_208:
[----:B------:R-:W-:Y:S05]  /*9840*/  BSYNC B1 ;  /* 0x0000000000017941 */ /* 0x000fea0003800000 */
.L_x_207:
        /* <DEDUP_REMOVED lines=13> */
.L_x_210:
[----:B------:R-:W-:Y:S05]  /*9920*/  BSYNC B1 ;  /* 0x0000000000017941 */ /* 0x000fea0003800000 */
.L_x_209:
[----:B-----5:R-:W-:Y:S01]  /*9930*/  LOP3.LUT R32, R32, 0xff, RZ, 0xc0, !PT ;  /* 0x000000ff20207812 */ /* 0x020fe200078ec0ff */
[----:B------:R-:W-:Y:S01]  /*9940*/  BSSY B1, `(.L_x_211) ;  /* 0x000000c000017945 */ /* 0x000fe20003800000 */
[----:B------:R-:W-:Y:S02]  /*9950*/  ISETP.GE.AND P1, PT, R36, 0xb2, PT ;  /* 0x000000b22400780c */ /* 0x000fe40003f26270 */
[----:B------:R-:W-:Y:S02]  /*9960*/  F2FP.F16.E4M3.UNPACK_B R32, R32 ;  /* 0x00000020ff20723e */ /* 0x000fe400020006ff */
[----:B------:R-:W-:-:S03]  /*9970*/  ISETP.LT.OR P4, PT, R35, 0x1, !P1 ;  /* 0x000000012300780c */ /* 0x000fc60004f81670 */
[----:B------:R-:W-:-:S05]  /*9980*/  HADD2.F32 R32, -RZ, R32.H0_H0 ;  /* 0x20000020ff207230 */ /* 0x000fca0000004100 */
[----:B------:R-:W-:-:S04]  /*9990*/  FMUL R32, R32, UR33 ;  /* 0x0000002120207c20 */ /* 0x000fc80008400000 */
[----:B------:R-:W-:Y:S01]  /*99a0*/  FFMA R32, R23, UR34, R32 ;  /* 0x0000002217207c23 */ /* 0x000fe20008000020 */
[----:B------:R-:W-:-:S04]  /*99b0*/  PRMT R23, RZ, 0x7610, R23 ;  /* 0x00007610ff177816 */ /* 0x000fc80000000017 */
[----:B0-----:R-:W-:-:S05]  /*99c0*/  F2FP.SATFINITE.E4M3.F32.PACK_AB_MERGE_C R33, RZ, R32, RZ ;  /* 0x00000020ff21723e */ /* 0x001fca00048070ff */
[----:B------:R0:W-:Y:S01]  /*99d0*/  @!P2 STG.E.U8 desc[UR38][R24.64+0xb0], R33 ;  /* 0x0000b0211800a986 */ /* 0x0001e2000c101126 */
[----:B------:R-:W-:Y:S05]  /*99e0*/  @P4 BRA `(.L_x_212) ;  /* 0x0000000000044947 */ /* 0x000fea0003800000 */
[----:B------:R0:W5:Y:S02]  /*99f0*/  LDG.E.U8 R23, desc[UR38][R28.64+0xb1] ;  /* 0x0000b1261c177981 */ /* 0x000164000c1e1100 */
.L_x_212:
[----:B------:R-:W-:Y:S05]  /*9a00*/  BSYNC B1 ;  /* 0x0000000000017941 */ /* 0x000fea0003800000 */
.L_x_211:
[----:B-----5:R-:W-:Y:S01]  /*9a10*/  LOP3.LUT R23, R23, 0xff, RZ, 0xc0, !PT ;  /* 0x000000ff17177812 */ /* 0x020fe200078ec0ff */
[----:B------:R-:W-:Y:S01]  /*9a20*/  BSSY B1, `(.L_x_213) ;  /* 0x000000b000017945 */ /* 0x000fe20003800000 */
[----:B------:R-:W-:Y:S02]  /*9a30*/  ISETP.LT.OR P0, PT, R35, 0x9, !P0 ;  /* 0x000000092300780c */ /* 0x000fe40004701670 */
[----:B------:R-:W-:-:S05]  /*9a40*/  F2FP.F16.E4M3.UNPACK_B R23, R23 ;  /* 0x00000017ff17723e */ /* 0x000fca00020006ff */
[----:B------:R-:W-:-:S05]  /*9a50*/  HADD2.F32 R23, -RZ, R23.H0_H0 ;  /* 0x20000017ff177230 */ /* 0x000fca0000004100 */
[----:B------:R-:W-:-:S04]  /*9a60*/  FMUL R23, R23, UR33 ;  /* 0x0000002117177c20 */ /* 0x000fc80008400000 */
[----:B------:R-:W-:Y:S01]  /*9a70*/  FFMA R23, R22, UR34, R23 ;  /* 0x0000002216177c23 */ /* 0x000fe20008000017 */
[----:B------:R-:W-:-:S04]  /*9a80*/  PRMT R22, RZ, 0x7610, R22 ;  /* 0x00007610ff167816 */ /* 0x000fc80000000016 */
[----:B------:R-:W-:-:S05]  /*9a90*/  F2FP.SATFINITE.E4M3.F32.PACK_AB_MERGE_C R23, RZ, R23, RZ ;  /* 0x00000017ff17723e */ /* 0x000fca00048070ff */
[----:B------:R0:W-:Y:S01]  /*9aa0*/  @!P4 STG.E.U8 desc[UR38][R24.64+0xb1], R23 ;  /* 0x0000b1171800c986 */ /* 0x0001e2000c101126 */
[----:B------:R-:W-:Y:S05]  /*9ab0*/  @P0 BRA `(.L_x_214) ;  /* 0x0000000000040947 */ /* 0x000fea0003800000 */
[----:B------:R0:W5:Y:S02]  /*9ac0*/  LDG.E.U8 R22, desc[UR38][R30.64+0xb0] ;  /* 0x0000b0261e167981 */ /* 0x000164000c1e1100 */
.L_x_214:
[----:B------:R-:W-:Y:S05]  /*9ad0*/  BSYNC B1 ;  /* 0x0000000000017941 */ /* 0x000fea0003800000 */
.L_x_213:
        /* <DEDUP_REMOVED lines=12> */
.L_x_216:
[----:B------:R-:W-:Y:S05]  /*9ba0*/  BSYNC B1 ;  /* 0x0000000000017941 */ /* 0x000fea0003800000 */
.L_x_215:
        /* <DEDUP_REMOVED lines=13> */
.L_x_218:
[----:B------:R-:W-:Y:S05]  /*9c80*/  BSYNC B1 ;  /* 0x0000000000017941 */ /* 0x000fea0003800000 */
.L_x_217:
        /* <DEDUP_REMOVED lines=13> */
.L_x_220:
[----:B------:R-:W-:Y:S05]  /*9d60*/  BSYNC B1 ;  /* 0x0000000000017941 */ /* 0x000fea0003800000 */
.L_x_219:
        /* <DEDUP_REMOVED lines=12> */
.L_x_222:
[----:B------:R-:W-:Y:S05]  /*9e30*/  BSYNC B1 ;  /* 0x0000000000017941 */ /* 0x000fea0003800000 */
.L_x_221:
        /* <DEDUP_REMOVED lines=12> */
.L_x_224:
[----:B------:R-:W-:Y:S05]  /*9f00*/  BSYNC B1 ;  /* 0x0000000000017941 */ /* 0x000fea0003800000 */
.L_x_223:
        /* <DEDUP_REMOVED lines=13> */
.L_x_226:
[----:B------:R-:W-:Y:S05]  /*9fe0*/  BSYNC B1 ;  /* 0x0000000000017941 */ /* 0x000fea0003800000 */
.L_x_225:
        /* <DEDUP_REMOVED lines=13> */
.L_x_228:
[----:B------:R-:W-:Y:S05]  /*a0c0*/  BSYNC B1 ;  /* 0x0000000000017941 */ /* 0x000fea0003800000 */
.L_x_227:
        /* <DEDUP_REMOVED lines=12> */
.L_x_230:
[----:B------:R-:W-:Y:S05]  /*a190*/  BSYNC B1 ;  /* 0x0000000000017941 */ /* 0x000fea0003800000 */
.L_x_229:
        /* <DEDUP_REMOVED lines=12> */
.L_x_232:
[----:B------:R-:W-:Y:S05]  /*a260*/  BSYNC B1 ;  /* 0x0000000000017941 */ /* 0x000fea0003800000 */
.L_x_231:
        /* <DEDUP_REMOVED lines=13> */
.L_x_234:
[----:B------:R-:W-:Y:S05]  /*a340*/  BSYNC B1 ;  /* 0x0000000000017941 */ /* 0x000fea0003800000 */
.L_x_233:
        /* <DEDUP_REMOVED lines=13> */
.L_x_236:
[----:B------:R-:W-:Y:S05]  /*a420*/  BSYNC B1 ;  /* 0x0000000000017941 */ /* 0x000fea0003800000 */
.L_x_235:
        /* <DEDUP_REMOVED lines=12> */
.L_x_238:
[----:B------:R-:W-:Y:S05]  /*a4f0*/  BSYNC B1 ;  /* 0x0000000000017941 */ /* 0x000fea0003800000 */
.L_x_237:
        /* <DEDUP_REMOVED lines=12> */
.L_x_240:
[----:B------:R-:W-:Y:S05]  /*a5c0*/  BSYNC B1 ;  /* 0x0000000000017941 */ /* 0x000fea0003800000 */
.L_x_239:
        /* <DEDUP_REMOVED lines=13> */
.L_x_242:
[----:B------:R-:W-:Y:S05]  /*a6a0*/  BSYNC B1 ;  /* 0x0000000000017941 */ /* 0x000fea0003800000 */
.L_x_241:
        /* <DEDUP_REMOVED lines=13> */
.L_x_244:
[----:B------:R-:W-:Y:S05]  /*a780*/  BSYNC B1 ;  /* 0x0000000000017941 */ /* 0x000fea0003800000 */
.L_x_243:
        /* <DEDUP_REMOVED lines=12> */
.L_x_246:
[----:B------:R-:W-:Y:S05]  /*a850*/  BSYNC B1 ;  /* 0x0000000000017941 */ /* 0x000fea0003800000 */
.L_x_245:
        /* <DEDUP_REMOVED lines=12> */
.L_x_248:
[----:B------:R-:W-:Y:S05]  /*a920*/  BSYNC B1 ;  /* 0x0000000000017941 */ /* 0x000fea0003800000 */
.L_x_247:
        /* <DEDUP_REMOVED lines=13> */
.L_x_250:
[----:B------:R-:W-:Y:S05]  /*aa00*/  BSYNC B1 ;  /* 0x0000000000017941 */ /* 0x000fea0003800000 */
.L_x_249:
        /* <DEDUP_REMOVED lines=13> */
.L_x_252:
[----:B------:R-:W-:Y:S05]  /*aae0*/  BSYNC B1 ;  /* 0x0000000000017941 */ /* 0x000fea0003800000 */
.L_x_251:
        /* <DEDUP_REMOVED lines=12> */
.L_x_254:
[----:B------:R-:W-:Y:S05]  /*abb0*/  BSYNC B1 ;  /* 0x0000000000017941 */ /* 0x000fea0003800000 */
.L_x_253:
[----:B-----5:R-:W-:Y:S01]  /*abc0*/  LOP3.LUT R2, R2, 0xff, RZ, 0xc0, !PT ;  /* 0x000000ff02027812 */ /* 0x020fe200078ec0ff */
[----:B------:R-:W-:Y:S01]  /*abd0*/  BSSY B1, `(.L_x_255) ;  /* 0x000000b000017945 */ /* 0x000fe20003800000 */
[----:B------:R-:W-:Y:S02]  /*abe0*/  ISETP.LT.OR P1, PT, R35, 0x9, !P1 ;  /* 0x000000092300780c */ /* 0x000fe40004f21670 */
[----:B------:R-:W-:-:S05]  /*abf0*/  F2FP.F16.E4M3.UNPACK_B R2, R2 ;  /* 0x00000002ff02723e */ /* 0x000fca00020006ff */
[----:B------:R-:W-:-:S05]  /*ac00*/  HADD2.F32 R2, -RZ, R2.H0_H0 ;  /* 0x20000002ff027230 */ /* 0x000fca0000004100 */
[----:B0-----:R-:W-:-:S04]  /*ac10*/  FMUL R3, R2, UR33 ;  /* 0x0000002102037c20 */ /* 0x001fc80008400000 */
[----:B------:R-:W-:Y:S01]  /*ac20*/  FFMA R3, R0, UR34, R3 ;  /* 0x0000002200037c23 */ /* 0x000fe20008000003 */
[----:B------:R-:W-:-:S04]  /*ac30*/  PRMT R0, RZ, 0x7610, R0 ;  /* 0x00007610ff007816 */ /* 0x000fc80000000000 */
[----:B------:R-:W-:-:S05]  /*ac40*/  F2FP.SATFINITE.E4M3.F32.PACK_AB_MERGE_C R3, RZ, R3, RZ ;  /* 0x00000003ff03723e */ /* 0x000fca00048070ff */
[----:B------:R0:W-:Y:S01]  /*ac50*/  @!P0 STG.E.U8 desc[UR38][R26.64+0xd8], R3 ;  /* 0x0000d8031a008986 */ /* 0x0001e2000c101126 */
[----:B------:R-:W-:Y:S05]  /*ac60*/  @P1 BRA `(.L_x_256) ;  /* 0x0000000000041947 */ /* 0x000fea0003800000 */
[----:B------:R0:W5:Y:S02]  /*ac70*/  LDG.E.U8 R0, desc[UR38][R30.64+0xd9] ;  /* 0x0000d9261e007981 */ /* 0x000164000c1e1100 */
.L_x_256:
[----:B------:R-:W-:Y:S05]  /*ac80*/  BSYNC B1 ;  /* 0x0000000000017941 */ /* 0x000fea0003800000 */
.L_x_255:
[----:B------:R-:W-:Y:S05]  /*ac90*/  @P1 BRA `(.L_x_257) ;  /* 0x0000002000001947 */ /* 0x000fea0003800000 */
[----:B-----5:R-:W-:-:S04]  /*aca0*/  LOP3.LUT R0, R0, 0xff, RZ, 0xc0, !PT ;  /* 0x000000ff00007812 */ /* 0x020fc800078ec0ff */
[----:B------:R-:W-:-:S05]  /*acb0*/  F2FP.F16.E4M3.UNPACK_B R0, R0 ;  /* 0x00000000ff00723e */ /* 0x000fca00020006ff */
[----:B------:R-:W-:-:S05]  /*acc0*/  HADD2.F32 R0, -RZ, R0.H0_H0 ;  /* 0x20000000ff007230 */ /* 0x000fca0000004100 */
[----:B0-----:R-:W-:-:S04]  /*acd0*/  FMUL R3, R0, UR33 ;  /* 0x0000002100037c20 */ /* 0x001fc80008400000 */
[----:B------:R-:W-:-:S05]  /*ace0*/  FFMA R3, R224, UR34, R3 ;  /* 0x00000022e0037c23 */ /* 0x000fca0008000003 */
[----:B------:R-:W-:-:S05]  /*acf0*/  F2FP.SATFINITE.E4M3.F32.PACK_AB_MERGE_C R3, RZ, R3, RZ ;  /* 0x00000003ff03723e */ /* 0x000fca00048070ff */
[----:B------:R0:W-:Y:S01]  /*ad00*/  STG.E.U8 desc[UR38][R26.64+0xd9], R3 ;  /* 0x0000d9031a007986 */ /* 0x0001e2000c101126 */
[----:B------:R-:W-:Y:S05]  /*ad10*/  BRA `(.L_x_257) ;  /* 0x0000001c00e07947 */ /* 0x000fea0003800000 */
.L_x_32:
[----:B------:R-:W-:Y:S01]  /*ad20*/  ISETP.GE.AND P0, PT, R36, 0x2, PT ;  /* 0x000000022400780c */ /* 0x000fe20003f06270 */
[----:B------:R-:W-:Y:S01]  /*ad30*/  FMUL R222, R222, UR34 ;  /* 0x00000022dede7c20 */ /* 0x000fe20008400000 */
[----:B------:R-:W-:Y:S01]  /*ad40*/  ISETP.GE.AND P1, PT, R36, 0x1, PT ;  /* 0x000000012400780c */ /* 0x000fe20003f26270 */
[----:B------:R-:W-:Y:S01]  /*ad50*/  FMUL R223, R223, UR34 ;  /* 0x00000022dfdf7c20 */ /* 0x000fe20008400000 */
[C---:B------:R-:W-:Y:S01]  /*ad60*/  ISETP.LT.OR P4, PT, R35.reuse, 0x1, !P0 ;  /* 0x000000012300780c */ /* 0x040fe20004781670 */
[----:B------:R-:W-:Y:S01]  /*ad70*/  FMUL R220, R220, UR34 ;  /* 0x00000022dcdc7c20 */ /* 0x000fe20008400000 */
[----:B------:R-:W-:Y:S01]  /*ad80*/  ISETP.LT.OR P2, PT, R35, 0x1, !P1 ;  /* 0x000000012300780c */ /* 0x000fe20004f41670 */
[----:B------:R-:W-:Y:S01]  /*ad90*/  FMUL R221, R221, UR34 ;  /* 0x00000022dddd7c20 */ /* 0x000fe20008400000 */
[----:B------:R-:W-:Y:S01]  /*ada0*/  F2FP.SATFINITE.E4M3.F32.PACK_AB_MERGE_C R29, RZ, R222, RZ ;  /* 0x000000deff1d723e */ /* 0x000fe200048070ff */
[----:B------:R-:W-:Y:S01]  /*adb0*/  FMUL R219, R219, UR34 ;  /* 0x00000022dbdb7c20 */ /* 0x000fe20008400000 */
[----:B------:R-:W-:Y:S01]  /*adc0*/  F2FP.SATFINITE.E4M3.F32.PACK_AB_MERGE_C R223, RZ, R223, RZ ;  /* 0x000000dfffdf723e */ /* 0x000fe200048070ff */
[----:B------:R-:W-:Y:S01]  /*add0*/  FMUL R218, R218, UR34 ;  /* 0x00000022dada7c20 */ /* 0x000fe20008400000 */
[----:B------:R-:W-:Y:S01]  /*ade0*/  ISETP.LT.OR P0, PT, R35, 0x9, !P0 ;  /* 0x000000092300780c */ /* 0x000fe20004701670 */
[----:B------:R-:W-:Y:S01]  /*adf0*/  FMUL R217, R217, UR34 ;  /* 0x00000022d9d97c20 */ /* 0x000fe20008400000 */
[----:B------:R-:W-:Y:S01]  /*ae00*/  ISETP.LT.OR P1, PT, R35, 0x9, !P1 ;  /* 0x000000092300780c */ /* 0x000fe20004f21670 */
[----:B------:R-:W-:Y:S01]  /*ae10*/  FMUL R216, R216, UR34 ;  /* 0x00000022d8d87c20 */ /* 0x000fe20008400000 */
[----:B------:R-:W-:Y:S01]  /*ae20*/  F2FP.SATFINITE.E4M3.F32.PACK_AB_MERGE_C R221, RZ, R221, RZ ;  /* 0x000000ddffdd723e */ /* 0x000fe200048070ff */
[----:B------:R0:W-:Y:S01]  /*ae30*/  @!P4 STG.E.U8 desc[UR38][R24.64+0x1], R29 ;  /* 0x0000011d1800c986 */ /* 0x0001e2000c101126 */
[C---:B------:R-:W-:Y:S01]  /*ae40*/  ISETP.GE.AND P4, PT, R36.reuse, 0x9, PT ;  /* 0x000000092400780c */ /* 0x040fe20003f86270 */
[----:B------:R-:W-:Y:S01]  /*ae50*/  FMUL R215, R215, UR34 ;  /* 0x00000022d7d77c20 */ /* 0x000fe20008400000 */
[----:B------:R-:W-:Y:S01]  /*ae60*/  F2FP.SATFINITE.E4M3.F32.PACK_AB_MERGE_C R219, RZ, R219, RZ ;  /* 0x000000dbffdb723e */ /* 0x000fe200048070ff */
[----:B------:R-:W-:Y:S01]  /*ae70*/  @!P2 STG.E.U8 desc[UR38][R24.64], R223 ;  /* 0x000000df1800a986 */ /* 0x000fe2000c101126 */
[----:B------:R-:W-:Y:S01]  /*ae80*/  ISETP.GE.AND P2, PT, R36, 0xa, PT ;  /* 0x0000000a2400780c */ /* 0x000fe20003f46270 */
[----:B------:R-:W-:Y:S01]  /*ae90*/  FMUL R214, R214, UR34 ;  /* 0x00000022d6d67c20 */ /* 0x000fe20008400000 */
[----:B------:R-:W-:Y:S01]  /*aea0*/  ISETP.LT.OR P5, PT, R35, 0x1, !P4 ;  /* 0x000000012300780c */ /* 0x000fe200067a1670 */
[----:B------:R-:W-:Y:S01]  /*aeb0*/  FMUL R213, R213, UR34 ;  /* 0x00000022d5d57c20 */ /* 0x000fe20008400000 */
[C---:B------:R-:W-:Y:S01]  /*aec0*/  ISETP.LT.OR P6, PT, R35.reuse, 0x1, !P2 ;  /* 0x000000012300780c */ /* 0x040fe200057c1670 */
[----:B------:R-:W-:Y:S01]  /*aed0*/  @!P1 STG.E.U8 desc[UR38][R26.64], R221 ;  /* 0x000000dd1a009986 */ /* 0x000fe2000c101126 */
[----:B------:R-:W-:Y:S01]  /*aee0*/  ISETP.LT.OR P4, PT, R35, 0x9, !P4 ;  /* 0x000000092300780c */ /* 0x000fe20006781670 */
[----:B------:R-:W-:Y:S01]  /*aef0*/  FMUL R212, R212, UR34 ;  /* 0x00000022d4d47c20 */ /* 0x000fe20008400000 */
[----:B0-----:R-:W-:Y:S01]  /*af00*/  F2FP.SATFINITE.E4M3.F32.PACK_AB_MERGE_C R29, RZ, R220, RZ ;  /* 0x000000dcff1d723e */ /* 0x001fe200048070ff */
[----:B------:R-:W-:Y:S01]  /*af10*/  FMUL R211, R211, UR34 ;  /* 0x00000022d3d37c20 */ /* 0x000fe20008400000 */
[----:B------:R-:W-:Y:S01]  /*af20*/  F2FP.SATFINITE.E4M3.F32.PACK_AB_MERGE_C R31, RZ, R218, RZ ;  /* 0x000000daff1f723e */ /* 0x000fe200048070ff */
[----:B------:R-:W-:Y:S01]  /*af30*/  FMUL R210, R210, UR34 ;  /* 0x00000022d2d27c20 */ /* 0x000fe20008400000 */
[----:B------:R-:W-:Y:S01]  /*af40*/  ISETP.LT.OR P2, PT, R35, 0x9, !P2 ;  /* 0x000000092300780c */ /* 0x000fe20005741670 */
[----:B------:R0:W-:Y:S01]  /*af50*/  @!P0 STG.E.U8 desc[UR38][R26.64+0x1], R29 ;  /* 0x0000011d1a008986 */ /* 0x0001e2000c101126 */
[C---:B------:R-:W-:Y:S01]  /*af60*/  ISETP.GE.AND P0, PT, R36.reuse, 0x11, PT ;  /* 0x000000112400780c */ /* 0x040fe20003f06270 */
[----:B------:R-:W-:Y:S01]  /*af70*/  FMUL R209, R209, UR34 ;  /* 0x00000022d1d17c20 */ /* 0x000fe20008400000 */
[----:B------:R-:W-:Y:S01]  /*af80*/  ISETP.GE.AND P1, PT, R36, 0x12, PT ;  /* 0x000000122400780c */ /* 0x000fe20003f26270 */
[----:B------:R-:W-:Y:S01]  /*af90*/  @!P5 STG.E.U8 desc[UR38][R24.64+0x8], R219 ;  /* 0x000008db1800d986 */ /* 0x000fe2000c101126 */
[C---:B------:R-:W-:Y:S01]  /*afa0*/  ISETP.LT.OR P5, PT, R35.reuse, 0x1, !P0 ;  /* 0x000000012300780c */ /* 0x040fe200047a1670 */
[----:B------:R-:W-:Y:S01]  /*afb0*/  FMUL R208, R208, UR34 ;  /* 0x00000022d0d07c20 */ /* 0x000fe20008400000 */
[----:B------:R-:W-:Y:S01]  /*afc0*/  F2FP.SATFINITE.E4M3.F32.PACK_AB_MERGE_C R217, RZ, R217, RZ ;  /* 0x000000d9ffd9723e */ /* 0x000fe200048070ff */
[----:B------:R1:W-:Y:S01]  /*afd0*/  @!P6 STG.E.U8 desc[UR38][R24.64+0x9], R31 ;  /* 0x0000091f1800e986 */ /* 0x0003e2000c101126 */
[----:B------:R-:W-:Y:S01]  /*afe0*/  ISETP.LT.OR P6, PT, R35, 0x1, !P1 ;  /* 0x000000012300780c */ /* 0x000fe20004fc1670 */
[----:B------:R-:W-:Y:S01]  /*aff0*/  FMUL R207, R207, UR34 ;  /* 0x00000022cfcf7c20 */ /* 0x000fe20008400000 */
[----:B------:R-:W-:Y:S01]  /*b000*/  F2FP.SATFINITE.E4M3.F32.PACK_AB_MERGE_C R215, RZ, R215, RZ ;  /* 0x000000d7ffd7723e */ /* 0x000fe200048070ff */
[----:B------:R-:W-:Y:S01]  /*b010*/  @!P4 STG.E.U8 desc[UR38][R26.64+0x8], R217 ;  /* 0x000008d91a00c986 */ /* 0x000fe2000c101126 */
[----:B0-----:R-:W-:Y:S01]  /*b020*/  F2FP.SATFINITE.E4M3.F32.PACK_AB_MERGE_C R29, RZ, R216, RZ ;  /* 0x000000d8ff1d723e */ /* 0x001fe200048070ff */
[----:B------:R-:W-:Y:S01]  /*b030*/  FMUL R206, R206, UR34 ;  /* 0x00000022cece7c20 */ /* 0x000fe20008400000 */
[----:B------:R-:W-:Y:S01]  /*b040*/  ISETP.GE.AND P4, PT, R36, 0x19, PT ;  /* 0x000000192400780c */ /* 0x000fe20003f86270 */
[----:B------:R-:W-:Y:S01]  /*b050*/  FMUL R205, R205, UR34 ;  /* 0x00000022cdcd7c20 */ /* 0x000fe20008400000 */
[C---:B------:R-:W-:Y:S01]  /*b060*/  ISETP.LT.OR P0, PT, R35.reuse, 0x9, !P0 ;  /* 0x000000092300780c */ /* 0x040fe20004701670 */
[----:B------:R0:W-:Y:S01]  /*b070*/  @!P2 STG.E.U8 desc[UR38][R26.64+0x9], R29 ;  /* 0x0000091d1a00a986 */ /* 0x0001e2000c101126 */
[----:B------:R-:W-:Y:S01]  /*b080*/  ISETP.LT.OR P1, PT, R35, 0x9, !P1 ;  /* 0x000000092300780c */ /* 0x000fe20004f21670 */
[----:B------:R-:W-:Y:S01]  /*b090*/  FMUL R204, R204, UR34 ;  /* 0x00000022cccc7c20 */ /* 0x000fe20008400000 */
[----:B-1----:R-:W-:Y:S01]  /*b0a0*/  F2FP.SATFINITE.E4M3.F32.PACK_AB_MERGE_C R31, RZ, R214, RZ ;  /* 0x000000d6ff1f723e */ /* 0x002fe200048070ff */
[----:B------:R-:W-:Y:S01]  /*b0b0*/  @!P5 STG.E.U8 desc[UR38][R24.64+0x10], R215 ;  /* 0x000010d71800d986 */ /* 0x000fe2000c101126 */
[----:B------:R-:W-:Y:S01]  /*b0c0*/  ISETP.GE.AND P2, PT, R36, 0x1a, PT ;  /* 0x0000001a2400780c */ /* 0x000fe20003f46270 */
[----:B------:R-:W-:Y:S01]  /*b0d0*/  FMUL R203, R203, UR34 ;  /* 0x00000022cbcb7c20 */ /* 0x000fe20008400000 */
[C---:B------:R-:W-:Y:S01]  /*b0e0*/  ISETP.LT.OR P5, PT, R35.reuse, 0x1, !P4 ;  /* 0x000000012300780c */ /* 0x040fe200067a1670 */
[----:B------:R1:W-:Y:S01]  /*b0f0*/  @!P6 STG.E.U8 desc[UR38][R24.64+0x11], R31 ;  /* 0x0000111f1800e986 */ /* 0x0003e2000c101126 */
[----:B------:R-:W-:Y:S01]  /*b100*/  ISETP.LT.OR P6, PT, R35, 0x1, !P2 ;  /* 0x000000012300780c */ /* 0x000fe200057c1670 */
[----:B------:R-:W-:Y:S01]  /*b110*/  FMUL R202, R202, UR34 ;  /* 0x00000022caca7c20 */ /* 0x000fe20008400000 */
[----:B------:R-:W-:Y:S01]  /*b120*/  F2FP.SATFINITE.E4M3.F32.PACK_AB_MERGE_C R213, RZ, R213, RZ ;  /* 0x000000d5ffd5723e */ /* 0x000fe200048070ff */
[----:B------:R-:W-:Y:S01]  /*b130*/  FMUL R201, R201, UR34 ;  /* 0x00000022c9c97c20 */ /* 0x000fe20008400000 */
[----:B0-----:R-:W-:Y:S01]  /*b140*/  F2FP.SATFINITE.E4M3.F32.PACK_AB_MERGE_C R29, RZ, R212, RZ ;  /* 0x000000d4ff1d723e */ /* 0x001fe200048070ff */
[----:B------:R-:W-:Y:S01]  /*b150*/  FMUL R200, R200, UR34 ;  /* 0x00000022c8c87c20 */ /* 0x000fe20008400000 */
[----:B------:R-:W-:Y:S01]  /*b160*/  F2FP.SATFINITE.E4M3.F32.PACK_AB_MERGE_C R211, RZ, R211, RZ ;  /* 0x000000d3ffd3723e */ /* 0x000fe200048070ff */
[----:B------:R-:W-:Y:S01]  /*b170*/  @!P0 STG.E.U8 desc[UR38][R26.64+0x10], R213 ;  /* 0x000010d51a008986 */ /* 0x000fe2000c101126 */
[----:B------:R-:W-:Y:S01]  /*b180*/  ISETP.GE.AND P0, PT, R36, 0x21, PT ;  /* 0x000000212400780c */ /* 0x000fe20003f06270 */
[----:B------:R-:W-:Y:S01]  /*b190*/  FMUL R199, R199, UR34 ;  /* 0x00000022c7c77c20 */ /* 0x000fe20008400000 */
[C---:B------:R-:W-:Y:S01]  /*b1a0*/  ISETP.LT.OR P4, PT, R35.reuse, 0x9, !P4 ;  /* 0x000000092300780c */ /* 0x040fe20006781670 */
[----:B------:R0:W-:Y:S01]  /*b1b0*/  @!P1 STG.E.U8 desc[UR38][R26.64+0x11], R29 ;  /* 0x0000111d1a009986 */ /* 0x0001e2000c101126 */
[----:B-1----:R-:W-:Y:S01]  /*b1c0*/  F2FP.SATFINITE.E4M3.F32.PACK_AB_MERGE_C R31, RZ, R210, RZ ;  /* 0x000000d2ff1f723e */ /* 0x002fe200048070ff */
[----:B------:R-:W-:Y:S01]  /*b1d0*/  FMUL R198, R198, UR34 ;  /* 0x00000022c6c67c20 */ /* 0x000fe20008400000 */
[----:B------:R-:W-:Y:S01]  /*b1e0*/  ISETP.LT.OR P2, PT, R35, 0x9, !P2 ;  /* 0x000000092300780c */ /* 0x000fe20005741670 */
        /* <DEDUP_REMOVED lines=219> */
[C---:B------:R-:W-:Y:S01]  /*bfa0*/  ISETP.LT.OR P1, PT, R35.reuse, 0x9, !P1 ;  /* 0x000000092300780c */ /* 0x040fe20004f21670 */
        /* <DEDUP_REMOVED lines=15> */
[----:B------:R-:W-:Y:S01]  /*c0a0*/  ISETP.LT.OR P4, PT, R35, 0x9, !P4 ;  /* 0x000000092300780c */ /* 0x000fe20006781670 */
        /* <DEDUP_REMOVED lines=51> */
[----:B------:R-:W-:-:S02]  /*c3e0*/  F2FP.SATFINITE.E4M3.F32.PACK_AB_MERGE_C R153, RZ, R153, RZ ;  /* 0x00000099ff99723e */ /* 0x000fc400048070ff */
[----:B0-----:R-:W-:Y:S02]  /*c3f0*/  F2FP.SATFINITE.E4M3.F32.PACK_AB_MERGE_C R29, RZ, R152, RZ ;  /* 0x00000098ff1d723e */ /* 0x001fe400048070ff */
[----:B------:R-:W-:Y:S01]  /*c400*/  F2FP.SATFINITE.E4M3.F32.PACK_AB_MERGE_C R151, RZ, R151, RZ ;  /* 0x00000097ff97723e */ /* 0x000fe200048070ff */
[----:B------:R-:W-:Y:S01]  /*c410*/  @!P4 STG.E.U8 desc[UR38][R26.64+0x88], R153 ;  /* 0x000088991a00c986 */ /* 0x000fe2000c101126 */
[C---:B------:R-:W-:Y:S02]  /*c420*/  ISETP.LT.OR P0, PT, R35.reuse, 0x9, !P0 ;  /* 0x000000092300780c */ /* 0x040fe40004701670 */
[----:B------:R-:W-:Y:S01]  /*c430*/  ISETP.LT.OR P5, PT, R35, 0x9, !P5 ;  /* 0x000000092300780c */ /* 0x000fe20006fa1670 */
[----:B------:R0:W-:Y:S01]  /*c440*/  @!P2 STG.E.U8 desc[UR38][R26.64+0x89], R29 ;  /* 0x0000891d1a00a986 */ /* 0x0001e2000c101126 */
[----:B-1----:R-:W-:Y:S02]  /*c450*/  F2FP.SATFINITE.E4M3.F32.PACK_AB_MERGE_C R31, RZ, R150, RZ ;  /* 0x00000096ff1f723e */ /* 0x002fe400048070ff */
[----:B------:R-:W-:Y:S01]  /*c460*/  F2FP.SATFINITE.E4M3.F32.PACK_AB_MERGE_C R149, RZ, R149, RZ ;  /* 0x00000095ff95723e */ /* 0x000fe200048070ff */
[----:B------:R-:W-:Y:S01]  /*c470*/  @!P1 STG.E.U8 desc[UR38][R24.64+0x90], R151 ;  /* 0x0000909718009986 */ /* 0x000fe2000c101126 */
[----:B------:R-:W-:-:S02]  /*c480*/  ISETP.GE.AND P1, PT, R36, 0x9a, PT ;  /* 0x0000009a2400780c */ /* 0x000fc40003f26270 */
[----:B------:R-:W-:Y:S01]  /*c490*/  F2FP.SATFINITE.E4M3.F32.PACK_AB_MERGE_C R147, RZ, R147, RZ ;  /* 0x00000093ff93723e */ /* 0x000fe200048070ff */
[----:B------:R1:W-:Y:S01]  /*c4a0*/  @!P6 STG.E.U8 desc[UR38][R24.64+0x91], R31 ;  /* 0x0000911f1800e986 */ /* 0x0003e2000c101126 */
[----:B------:R-:W-:Y:S02]  /*c4b0*/  ISETP.GE.AND P6, PT, R36, 0x99, PT ;  /* 0x000000992400780c */ /* 0x000fe40003fc6270 */
[C---:B------:R-:W-:Y:S01]  /*c4c0*/  ISETP.LT.OR P4, PT, R35.reuse, 0x1, !P1 ;  /* 0x000000012300780c */ /* 0x040fe20004f81670 */
[----:B------:R-:W-:Y:S01]  /*c4d0*/  @!P0 STG.E.U8 desc[UR38][R26.64+0x90], R149 ;  /* 0x000090951a008986 */ /* 0x000fe2000c101126 */
[C---:B------:R-:W-:Y:S02]  /*c4e0*/  ISETP.LT.OR P2, PT, R35.reuse, 0x1, !P6 ;  /* 0x000000012300780c */ /* 0x040fe40007741670 */
[----:B0-----:R-:W-:Y:S02]  /*c4f0*/  F2FP.SATFINITE.E4M3.F32.PACK_AB_MERGE_C R29, RZ, R148, RZ ;  /* 0x00000094ff1d723e */ /* 0x001fe400048070ff */
[----:B------:R-:W-:-:S02]  /*c500*/  ISETP.LT.OR P0, PT, R35, 0x9, !P6 ;  /* 0x000000092300780c */ /* 0x000fc40007701670 */
[----:B------:R-:W-:Y:S01]  /*c510*/  ISETP.LT.OR P1, PT, R35, 0x9, !P1 ;  /* 0x000000092300780c */ /* 0x000fe20004f21670 */
[----:B------:R0:W-:Y:S01]  /*c520*/  @!P5 STG.E.U8 desc[UR38][R26.64+0x91], R29 ;  /* 0x0000911d1a00d986 */ /* 0x0001e2000c101126 */
[----:B-1----:R-:W-:Y:S02]  /*c530*/  F2FP.SATFINITE.E4M3.F32.PACK_AB_MERGE_C R31, RZ, R146, RZ ;  /* 0x00000092ff1f723e */ /* 0x002fe400048070ff */
[----:B------:R-:W-:Y:S02]  /*c540*/  F2FP.SATFINITE.E4M3.F32.PACK_AB_MERGE_C R145, RZ, R145, RZ ;  /* 0x00000091ff91723e */ /* 0x000fe400048070ff */
[----:B------:R-:W-:Y:S01]  /*c550*/  F2FP.SATFINITE.E4M3.F32.PACK_AB_MERGE_C R143, RZ, R143, RZ ;  /* 0x0000008fff8f723e */ /* 0x000fe200048070ff */
[----:B------:R-:W-:Y:S01]  /*c560*/  @!P2 STG.E.U8 desc[UR38][R24.64+0x98], R147 ;  /* 0x000098931800a986 */ /* 0x000fe2000c101126 */
[C---:B------:R-:W-:Y:S02]  /*c570*/  ISETP.GE.AND P2, PT, R36.reuse, 0xa2, PT ;  /* 0x000000a22400780c */ /* 0x040fe40003f46270 */
[----:B------:R-:W-:Y:S01]  /*c580*/  F2FP.SATFINITE.E4M3.F32.PACK_AB_MERGE_C R141, RZ, R141, RZ ;  /* 0x0000008dff8d723e */ /* 0x000fe200048070ff */
[----:B------:R1:W-:Y:S01]  /*c590*/  @!P4 STG.E.U8 desc[UR38][R24.64+0x99], R31 ;  /* 0x0000991f1800c986 */ /* 0x0003e2000c101126 */
[----:B------:R-:W-:-:S02]  /*c5a0*/  ISETP.GE.AND P4, PT, R36, 0xa1, PT ;  /* 0x000000a12400780c */ /* 0x000fc40003f86270 */
[C---:B------:R-:W-:Y:S01]  /*c5b0*/  ISETP.LT.OR P6, PT, R35.reuse, 0x1, !P2 ;  /* 0x000000012300780c */ /* 0x040fe200057c1670 */
[----:B------:R-:W-:Y:S01]  /*c5c0*/  @!P0 STG.E.U8 desc[UR38][R26.64+0x98], R145 ;  /* 0x000098911a008986 */ /* 0x000fe2000c101126 */
[C---:B------:R-:W-:Y:S02]  /*c5d0*/  ISETP.LT.OR P5, PT, R35.reuse, 0x1, !P4 ;  /* 0x000000012300780c */ /* 0x040fe400067a1670 */
[----:B------:R-:W-:Y:S02]  /*c5e0*/  ISETP.LT.OR P4, PT, R35, 0x9, !P4 ;  /* 0x000000092300780c */ /* 0x000fe40006781670 */
[----:B0-----:R-:W-:Y:S02]  /*c5f0*/  F2FP.SATFINITE.E4M3.F32.PACK_AB_MERGE_C R29, RZ, R144, RZ ;  /* 0x00000090ff1d723e */ /* 0x001fe400048070ff */
[C---:B------:R-:W-:Y:S02]  /*c600*/  ISETP.GE.AND P0, PT, R36.reuse, 0xaa, PT ;  /* 0x000000aa2400780c */ /* 0x040fe40003f06270 */
[----:B-1----:R-:W-:Y:S01]  /*c610*/  F2FP.SATFINITE.E4M3.F32.PACK_AB_MERGE_C R31, RZ, R142, RZ ;  /* 0x0000008eff1f723e */ /* 0x002fe200048070ff */
[----:B------:R0:W-:Y:S01]  /*c620*/  @!P1 STG.E.U8 desc[UR38][R26.64+0x99], R29 ;  /* 0x0000991d1a009986 */ /* 0x0001e2000c101126 */
[----:B------:R-:W-:-:S02]  /*c630*/  ISETP.GE.AND P1, PT, R36, 0xa9, PT ;  /* 0x000000a92400780c */ /* 0x000fc40003f26270 */
[C---:B------:R-:W-:Y:S01]  /*c640*/  ISETP.LT.OR P2, PT, R35.reuse, 0x9, !P2 ;  /* 0x000000092300780c */ /* 0x040fe20005741670 */
[----:B------:R-:W-:Y:S01]  /*c650*/  @!P5 STG.E.U8 desc[UR38][R24.64+0xa0], R143 ;  /* 0x0000a08f1800d986 */ /* 0x000fe2000c101126 */
[C---:B------:R-:W-:Y:S02]  /*c660*/  ISETP.LT.OR P5, PT, R35.reuse, 0x1, !P0 ;  /* 0x000000012300780c */ /* 0x040fe400047a1670 */
[----:B------:R-:W-:Y:S01]  /*c670*/  F2FP.SATFINITE.E4M3.F32.PACK_AB_MERGE_C R139, RZ, R139, RZ ;  /* 0x0000008bff8b723e */ /* 0x000fe200048070ff */
[----:B------:R1:W-:Y:S01]  /*c680*/  @!P6 STG.E.U8 desc[UR38][R24.64+0xa1], R31 ;  /* 0x0000a11f1800e986 */ /* 0x0003e2000c101126 */
[----:B------:R-:W-:Y:S02]  /*c690*/  F2FP.SATFINITE.E4M3.F32.PACK_AB_MERGE_C R137, RZ, R137, RZ ;  /* 0x00000089ff89723e */ /* 0x000fe400048070ff */
[C---:B------:R-:W-:Y:S01]  /*c6a0*/  ISETP.LT.OR P0, PT, R35.reuse, 0x9, !P0 ;  /* 0x000000092300780c */ /* 0x040fe20004701670 */
[----:B------:R-:W-:Y:S01]  /*c6b0*/  @!P4 STG.E.U8 desc[UR38][R26.64+0xa0], R141 ;  /* 0x0000a08d1a00c986 */ /* 0x000fe2000c101126 */
[----:B------:R-:W-:-:S02]  /*c6c0*/  ISETP.LT.OR P4, PT, R35, 0x1, !P1 ;  /* 0x000000012300780c */ /* 0x000fc40004f81670 */
[C---:B------:R-:W-:Y:S02]  /*c6d0*/  ISETP.LT.OR P1, PT, R35.reuse, 0x9, !P1 ;  /* 0x000000092300780c */ /* 0x040fe40004f21670 */
[----:B0-----:R-:W-:Y:S02]  /*c6e0*/  F2FP.SATFINITE.E4M3.F32.PACK_AB_MERGE_C R29, RZ, R140, RZ ;  /* 0x0000008cff1d723e */ /* 0x001fe400048070ff */
[----:B------:R-:W-:Y:S02]  /*c6f0*/  F2FP.SATFINITE.E4M3.F32.PACK_AB_MERGE_C R33, RZ, R136, RZ ;  /* 0x00000088ff21723e */ /* 0x000fe400048070ff */
[----:B-1----:R-:W-:Y:S01]  /*c700*/  F2FP.SATFINITE.E4M3.F32.PACK_AB_MERGE_C R31, RZ, R138, RZ ;  /* 0x0000008aff1f723e */ /* 0x002fe200048070ff */
[----:B------:R0:W-:Y:S01]  /*c710*/  @!P2 STG.E.U8 desc[UR38][R26.64+0xa1], R29 ;  /* 0x0000a11d1a00a986 */ /* 0x0001e2000c101126 */
[----:B------:R-:W-:Y:S02]  /*c720*/  ISETP.GE.AND P2, PT, R36, 0xb1, PT ;  /* 0x000000b12400780c */ /* 0x000fe40003f46270 */
[----:B------:R-:W-:Y:S01]  /*c730*/  F2FP.SATFINITE.E4M3.F32.PACK_AB_MERGE_C R23, RZ, R23, RZ ;  /* 0x00000017ff17723e */ /* 0x000fe200048070ff */
[----:B------:R-:W-:Y:S01]  /*c740*/  @!P4 STG.E.U8 desc[UR38][R24.64+0xa8], R139 ;  /* 0x0000a88b1800c986 */ /* 0x000fe2000c101126 */
[----:B------:R-:W-:-:S02]  /*c750*/  ISETP.LT.OR P4, PT, R35, 0x1, !P2 ;  /* 0x000000012300780c */ /* 0x000fc40005781670 */
[C---:B------:R-:W-:Y:S01]  /*c760*/  ISETP.LT.OR P2, PT, R35.reuse, 0x9, !P2 ;  /* 0x000000092300780c */ /* 0x040fe20005741670 */
[----:B------:R1:W-:Y:S01]  /*c770*/  @!P5 STG.E.U8 desc[UR38][R24.64+0xa9], R31 ;  /* 0x0000a91f1800d986 */ /* 0x0003e2000c101126 */
[----:B------:R-:W-:Y:S02]  /*c780*/  F2FP.SATFINITE.E4M3.F32.PACK_AB_MERGE_C R21, RZ, R21, RZ ;  /* 0x00000015ff15723e */ /* 0x000fe400048070ff */
[----:B------:R-:W-:Y:S01]  /*c790*/  F2FP.SATFINITE.E4M3.F32.PACK_AB_MERGE_C R19, RZ, R19, RZ ;  /* 0x00000013ff13723e */ /* 0x000fe200048070ff */
[----:B------:R-:W-:Y:S01]  /*c7a0*/  @!P1 STG.E.U8 desc[UR38][R26.64+0xa8], R137 ;  /* 0x0000a8891a009986 */ /* 0x000fe2000c101126 */
[----:B------:R-:W-:Y:S02]  /*c7b0*/  ISETP.GE.AND P1, PT, R36, 0xb2, PT ;  /* 0x000000b22400780c */ /* 0x000fe40003f26270 */
[----:B0-----:R-:W-:Y:S01]  /*c7c0*/  F2FP.SATFINITE.E4M3.F32.PACK_AB_MERGE_C R29, RZ, R22, RZ ;  /* 0x00000016ff1d723e */ /* 0x001fe200048070ff */
[----:B------:R-:W-:Y:S01]  /*c7d0*/  @!P0 STG.E.U8 desc[UR38][R26.64+0xa9], R33 ;  /* 0x0000a9211a008986 */ /* 0x000fe2000c101126 */
[----:B------:R-:W-:-:S02]  /*c7e0*/  ISETP.LT.OR P5, PT, R35, 0x1, !P1 ;  /* 0x000000012300780c */ /* 0x000fc40004fa1670 */
[C---:B------:R-:W-:Y:S01]  /*c7f0*/  ISETP.GE.AND P0, PT, R36.reuse, 0xb9, PT ;  /* 0x000000b92400780c */ /* 0x040fe20003f06270 */
[----:B------:R0:W-:Y:S01]  /*c800*/  @!P4 STG.E.U8 desc[UR38][R24.64+0xb0], R23 ;  /* 0x0000b0171800c986 */ /* 0x0001e2000c101126 */
[----:B------:R-:W-:Y:S02]  /*c810*/  ISETP.GE.AND P4, PT, R36, 0xba, PT ;  /* 0x000000ba2400780c */ /* 0x000fe40003f86270 */
[C---:B------:R-:W-:Y:S02]  /*c820*/  ISETP.LT.OR P1, PT, R35.reuse, 0x9, !P1 ;  /* 0x000000092300780c */ /* 0x040fe40004f21670 */
[C---:B------:R-:W-:Y:S02]  /*c830*/  ISETP.LT.OR P6, PT, R35.reuse, 0x1, !P0 ;  /* 0x000000012300780c */ /* 0x040fe400047c1670 */
[----:B-1----:R-:W-:Y:S02]  /*c840*/  F2FP.SATFINITE.E4M3.F32.PACK_AB_MERGE_C R31, RZ, R20, RZ ;  /* 0x00000014ff1f723e */ /* 0x002fe400048070ff */
[C---:B------:R-:W-:Y:S01]  /*c850*/  ISETP.LT.OR P0, PT, R35.reuse, 0x9, !P0 ;  /* 0x000000092300780c */ /* 0x040fe20004701670 */
[----:B------:R-:W-:Y:S01]  /*c860*/  @!P5 STG.E.U8 desc[UR38][R24.64+0xb1], R29 ;  /* 0x0000b11d1800d986 */ /* 0x000fe2000c101126 */
[----:B------:R-:W-:-:S02]  /*c870*/  ISETP.LT.OR P5, PT, R35, 0x9, !P4 ;  /* 0x000000092300780c */ /* 0x000fc400067a1670 */
[----:B0-----:R-:W-:Y:S01]  /*c880*/  F2FP.SATFINITE.E4M3.F32.PACK_AB_MERGE_C R23, RZ, R18, RZ ;  /* 0x00000012ff17723e */ /* 0x001fe200048070ff */
[----:B------:R0:W-:Y:S01]  /*c890*/  @!P2 STG.E.U8 desc[UR38][R26.64+0xb0], R21 ;  /* 0x0000b0151a00a986 */ /* 0x0001e2000c101126 */
[C---:B------:R-:W-:Y:S02]  /*c8a0*/  ISETP.LT.OR P2, PT, R35.reuse, 0x1, !P4 ;  /* 0x000000012300780c */ /* 0x040fe40006741670 */
[C---:B------:R-:W-:Y:S01]  /*c8b0*/  ISETP.GE.AND P4, PT, R36.reuse, 0xc2, PT ;  /* 0x000000c22400780c */ /* 0x040fe20003f86270 */
[----:B------:R-:W-:Y:S01]  /*c8c0*/  @!P1 STG.E.U8 desc[UR38][R26.64+0xb1], R31 ;  /* 0x0000b11f1a009986 */ /* 0x000fe2000c101126 */
[----:B------:R-:W-:Y:S02]  /*c8d0*/  ISETP.GE.AND P1, PT, R36, 0xc1, PT ;  /* 0x000000c12400780c */ /* 0x000fe40003f26270 */
[----:B------:R-:W-:Y:S01]  /*c8e0*/  F2FP.SATFINITE.E4M3.F32.PACK_AB_MERGE_C R17, RZ, R17, RZ ;  /* 0x00000011ff11723e */ /* 0x000fe200048070ff */
[----:B------:R1:W-:Y:S01]  /*c8f0*/  @!P6 STG.E.U8 desc[UR38][R24.64+0xb8], R19 ;  /* 0x0000b8131800e986 */ /* 0x0003e2000c101126 */
[----:B------:R-:W-:-:S02]  /*c900*/  ISETP.LT.OR P6, PT, R35, 0x1, !P1 ;  /* 0x000000012300780c */ /* 0x000fc40004fc1670 */
[----:B------:R-:W-:Y:S02]  /*c910*/  F2FP.SATFINITE.E4M3.F32.PACK_AB_MERGE_C R15, RZ, R15, RZ ;  /* 0x0000000fff0f723e */ /* 0x000fe400048070ff */
[----:B0-----:R-:W-:Y:S01]  /*c920*/  F2FP.SATFINITE.E4M3.F32.PACK_AB_MERGE_C R21, RZ, R14, RZ ;  /* 0x0000000eff15723e */ /* 0x001fe200048070ff */
[----:B------:R-:W-:Y:S01]  /*c930*/  @!P2 STG.E.U8 desc[UR38][R24.64+0xb9], R23 ;  /* 0x0000b9171800a986 */ /* 0x000fe2000c101126 */
[C---:B------:R-:W-:Y:S02]  /*c940*/  ISETP.LT.OR P2, PT, R35.reuse, 0x1, !P4 ;  /* 0x000000012300780c */ /* 0x040fe40006741670 */
[----:B------:R-:W-:Y:S01]  /*c950*/  ISETP.LT.OR P1, PT, R35, 0x9, !P1 ;  /* 0x000000092300780c */ /* 0x000fe20004f21670 */
[----:B------:R0:W-:Y:S01]  /*c960*/  @!P0 STG.E.U8 desc[UR38][R26.64+0xb8], R17 ;  /* 0x0000b8111a008986 */ /* 0x0001e2000c101126 */
[----:B------:R-:W-:Y:S02]  /*c970*/  ISETP.GE.AND P0, PT, R36, 0xc9, PT ;  /* 0x000000c92400780c */ /* 0x000fe40003f06270 */
[----:B-1----:R-:W-:-:S02]  /*c980*/  F2FP.SATFINITE.E4M3.F32.PACK_AB_MERGE_C R19, RZ, R16, RZ ;  /* 0x00000010ff13723e */ /* 0x002fc400048070ff */
[----:B------:R-:W-:Y:S02]  /*c990*/  F2FP.SATFINITE.E4M3.F32.PACK_AB_MERGE_C R13, RZ, R13, RZ ;  /* 0x0000000dff0d723e */ /* 0x000fe400048070ff */
[----:B------:R-:W-:Y:S01]  /*c9a0*/  F2FP.SATFINITE.E4M3.F32.PACK_AB_MERGE_C R11, RZ, R11, RZ ;  /* 0x0000000bff0b723e */ /* 0x000fe200048070ff */
[----:B------:R-:W-:Y:S01]  /*c9b0*/  @!P5 STG.E.U8 desc[UR38][R26.64+0xb9], R19 ;  /* 0x0000b9131a00d986 */ /* 0x000fe2000c101126 */
[C---:B------:R-:W-:Y:S02]  /*c9c0*/  ISETP.LT.OR P5, PT, R35.reuse, 0x9, !P4 ;  /* 0x000000092300780c */ /* 0x040fe400067a1670 */
[----:B------:R-:W-:Y:S01]  /*c9d0*/  ISETP.GE.AND P4, PT, R36, 0xca, PT ;  /* 0x000000ca2400780c */ /* 0x000fe20003f86270 */
[----:B------:R-:W-:Y:S01]  /*c9e0*/  @!P2 STG.E.U8 desc[UR38][R24.64+0xc1], R21 ;  /* 0x0000c1151800a986 */ /* 0x000fe2000c101126 */
[----:B0-----:R-:W-:Y:S02]  /*c9f0*/  F2FP.SATFINITE.E4M3.F32.PACK_AB_MERGE_C R17, RZ, R10, RZ ;  /* 0x0000000aff11723e */ /* 0x001fe400048070ff */
[C---:B------:R-:W-:Y:S01]  /*ca00*/  ISETP.LT.OR P2, PT, R35.reuse, 0x1, !P4 ;  /* 0x000000012300780c */ /* 0x040fe20006741670 */
[----:B------:R0:W-:Y:S01]  /*ca10*/  @!P6 STG.E.U8 desc[UR38][R24.64+0xc0], R15 ;  /* 0x0000c00f1800e986 */ /* 0x0001e2000c101126 */
[----:B------:R-:W-:-:S02]  /*ca20*/  ISETP.LT.OR P6, PT, R35, 0x1, !P0 ;  /* 0x000000012300780c */ /* 0x000fc400047c1670 */
[C---:B------:R-:W-:Y:S01]  /*ca30*/  ISETP.LT.OR P0, PT, R35.reuse, 0x9, !P0 ;  /* 0x000000092300780c */ /* 0x040fe20004701670 */
[----:B------:R1:W-:Y:S01]  /*ca40*/  @!P1 STG.E.U8 desc[UR38][R26.64+0xc0], R13 ;  /* 0x0000c00d1a009986 */ /* 0x0003e2000c101126 */
[----:B------:R-:W-:Y:S02]  /*ca50*/  ISETP.LT.OR P1, PT, R35, 0x9, !P4 ;  /* 0x000000092300780c */ /* 0x000fe40006721670 */
[----:B------:R-:W-:Y:S02]  /*ca60*/  ISETP.GE.AND P4, PT, R36, 0xd2, PT ;  /* 0x000000d22400780c */ /* 0x000fe40003f86270 */
[----:B------:R-:W-:Y:S02]  /*ca70*/  F2FP.SATFINITE.E4M3.F32.PACK_AB_MERGE_C R9, RZ, R9, RZ ;  /* 0x00000009ff09723e */ /* 0x000fe400048070ff */
[----:B------:R-:W-:Y:S02]  /*ca80*/  F2FP.SATFINITE.E4M3.F32.PACK_AB_MERGE_C R7, RZ, R7, RZ ;  /* 0x00000007ff07723e */ /* 0x000fe400048070ff */
[----:B0-----:R-:W-:-:S02]  /*ca90*/  F2FP.SATFINITE.E4M3.F32.PACK_AB_MERGE_C R15, RZ, R12, RZ ;  /* 0x0000000cff0f723e */ /* 0x001fc400048070ff */
[----:B------:R-:W-:Y:S02]  /*caa0*/  F2FP.SATFINITE.E4M3.F32.PACK_AB_MERGE_C R5, RZ, R5, RZ ;  /* 0x00000005ff05723e */ /* 0x000fe400048070ff */
[----:B-1----:R-:W-:Y:S01]  /*cab0*/  F2FP.SATFINITE.E4M3.F32.PACK_AB_MERGE_C R13, RZ, R8, RZ ;  /* 0x00000008ff0d723e */ /* 0x002fe200048070ff */
[----:B------:R-:W-:Y:S01]  /*cac0*/  @!P5 STG.E.U8 desc[UR38][R26.64+0xc1], R15 ;  /* 0x0000c10f1a00d986 */ /* 0x000fe2000c101126 */
[----:B------:R-:W-:-:S03]  /*cad0*/  F2FP.SATFINITE.E4M3.F32.PACK_AB_MERGE_C R3, RZ, R3, RZ ;  /* 0x00000003ff03723e */ /* 0x000fc600048070ff */
[----:B------:R-:W-:Y:S01]  /*cae0*/  @!P2 STG.E.U8 desc[UR38][R24.64+0xc9], R17 ;  /* 0x0000c9111800a986 */ /* 0x000fe2000c101126 */
[----:B------:R-:W-:-:S03]  /*caf0*/  ISETP.GE.AND P2, PT, R36, 0xd1, PT ;  /* 0x000000d12400780c */ /* 0x000fc60003f46270 */
[----:B------:R0:W-:Y:S01]  /*cb00*/  @!P6 STG.E.U8 desc[UR38][R24.64+0xc8], R11 ;  /* 0x0000c80b1800e986 */ /* 0x0001e2000c101126 */
[C---:B------:R-:W-:Y:S02]  /*cb10*/  ISETP.LT.OR P5, PT, R35.reuse, 0x1, !P2 ;  /* 0x000000012300780c */ /* 0x040fe400057a1670 */
[C---:B------:R-:W-:Y:S01]  /*cb20*/  ISETP.LT.OR P6, PT, R35.reuse, 0x1, !P4 ;  /* 0x000000012300780c */ /* 0x040fe200067c1670 */
[----:B------:R1:W-:Y:S01]  /*cb30*/  @!P0 STG.E.U8 desc[UR38][R26.64+0xc8], R9 ;  /* 0x0000c8091a008986 */ /* 0x0003e2000c101126 */
[C---:B------:R-:W-:Y:S02]  /*cb40*/  ISETP.LT.OR P0, PT, R35.reuse, 0x9, !P2 ;  /* 0x000000092300780c */ /* 0x040fe40005701670 */
[C---:B------:R-:W-:Y:S01]  /*cb50*/  ISETP.GE.AND P2, PT, R36.reuse, 0xd9, PT ;  /* 0x000000d92400780c */ /* 0x040fe20003f46270 */
[----:B------:R2:W-:Y:S01]  /*cb60*/  @!P1 STG.E.U8 desc[UR38][R26.64+0xc9], R13 ;  /* 0x0000c90d1a009986 */ /* 0x0005e2000c101126 */
[----:B------:R-:W-:Y:S02]  /*cb70*/  ISETP.GE.AND P1, PT, R36, 0xda, PT ;  /* 0x000000da2400780c */ /* 0x000fe40003f26270 */
[----:B------:R-:W-:-:S02]  /*cb80*/  ISETP.LT.OR P4, PT, R35, 0x9, !P4 ;  /* 0x000000092300780c */ /* 0x000fc40006781670 */
[----:B0-----:R-:W-:Y:S01]  /*cb90*/  F2FP.SATFINITE.E4M3.F32.PACK_AB_MERGE_C R11, RZ, R6, RZ ;  /* 0x00000006ff0b723e */ /* 0x001fe200048070ff */
[----:B------:R0:W-:Y:S01]  /*cba0*/  @!P5 STG.E.U8 desc[UR38][R24.64+0xd0], R7 ;  /* 0x0000d0071800d986 */ /* 0x0001e2000c101126 */
[C---:B------:R-:W-:Y:S02]  /*cbb0*/  ISETP.LT.OR P5, PT, R35.reuse, 0x1, !P2 ;  /* 0x000000012300780c */ /* 0x040fe400057a1670 */
[C---:B------:R-:W-:Y:S01]  /*cbc0*/  ISETP.LT.OR P2, PT, R35.reuse, 0x9, !P2 ;  /* 0x000000092300780c */ /* 0x040fe20005741670 */
[----:B------:R3:W-:Y:S01]  /*cbd0*/  @!P6 STG.E.U8 desc[UR38][R24.64+0xd1], R11 ;  /* 0x0000d10b1800e986 */ /* 0x0007e2000c101126 */
[C---:B------:R-:W-:Y:S02]  /*cbe0*/  ISETP.LT.OR P6, PT, R35.reuse, 0x1, !P1 ;  /* 0x000000012300780c */ /* 0x040fe40004fc1670 */
[----:B------:R-:W-:Y:S01]  /*cbf0*/  ISETP.LT.OR P1, PT, R35, 0x9, !P1 ;  /* 0x000000092300780c */ /* 0x000fe20004f21670 */
[----:B------:R4:W-:Y:S01]  /*cc00*/  @!P0 STG.E.U8 desc[UR38][R26.64+0xd0], R5 ;  /* 0x0000d0051a008986 */ /* 0x0009e2000c101126 */
[----:B-1----:R-:W-:-:S02]  /*cc10*/  F2FP.SATFINITE.E4M3.F32.PACK_AB_MERGE_C R9, RZ, R2, RZ ;  /* 0x00000002ff09723e */ /* 0x002fc400048070ff */
[----:B--2---:R-:W-:Y:S02]  /*cc20*/  F2FP.SATFINITE.E4M3.F32.PACK_AB_MERGE_C R13, RZ, R224, RZ ;  /* 0x000000e0ff0d723e */ /* 0x004fe400048070ff */
[----:B0-----:R-:W-:Y:S02]  /*cc30*/  F2FP.SATFINITE.E4M3.F32.PACK_AB_MERGE_C R7, RZ, R4, RZ ;  /* 0x00000004ff07723e */ /* 0x001fe400048070ff */
[----:B---3--:R-:W-:-:S03]  /*cc40*/  F2FP.SATFINITE.E4M3.F32.PACK_AB_MERGE_C R11, RZ, R0, RZ ;  /* 0x00000000ff0b723e */ /* 0x008fc600048070ff */
[----:B------:R4:W-:Y:S04]  /*cc50*/  @!P4 STG.E.U8 desc[UR38][R26.64+0xd1], R7 ;  /* 0x0000d1071a00c986 */ /* 0x0009e8000c101126 */
[----:B------:R4:W-:Y:S04]  /*cc60*/  @!P6 STG.E.U8 desc[UR38][R24.64+0xd9], R9 ;  /* 0x0000d9091800e986 */ /* 0x0009e8000c101126 */
[----:B------:R4:W-:Y:S04]  /*cc70*/  @!P5 STG.E.U8 desc[UR38][R24.64+0xd8], R3 ;  /* 0x0000d8031800d986 */ /* 0x0009e8000c101126 */
[----:B------:R4:W-:Y:S04]  /*cc80*/  @!P2 STG.E.U8 desc[UR38][R26.64+0xd8], R11 ;  /* 0x0000d80b1a00a986 */ /* 0x0009e8000c101126 */
[----:B------:R4:W-:Y:S02]  /*cc90*/  @!P1 STG.E.U8 desc[UR38][R26.64+0xd9], R13 ;  /* 0x0000d90d1a009986 */ /* 0x0009e4000c101126 */
.L_x_257:
[----:B------:R-:W-:Y:S05]  /*cca0*/  BSYNC B0 ;  /* 0x0000000000007941 */ /* 0x000fea0003800000 */
.L_x_31:
[----:B0---4-:R-:W4:Y:S04]  /*ccb0*/  LDL.LU R3, [R1] ;  /* 0x0000000001037983 */ /* 0x011f280000300800 */
[----:B------:R-:W4:Y:S01]  /*ccc0*/  LDL.LU R2, [R1+0x4] ;  /* 0x0000040001027983 */ /* 0x000f220000300800 */
[----:B------:R-:W-:Y:S01]  /*ccd0*/  ULDC UR8, c[0x0][0xc] ;  /* 0x0000030000087ab9 */ /* 0x000fe20000000800 */
[----:B------:R-:W-:Y:S01]  /*cce0*/  ULDC UR9, c[0x0][0x10] ;  /* 0x0000040000097ab9 */ /* 0x000fe20000000800 */
[----:B------:R-:W4:Y:S01]  /*ccf0*/  LDC R5, c[0x0][0x14] ;  /* 0x00000500ff057b82 */ /* 0x000f220000000800 */
[----:B------:R-:W-:Y:S01]  /*cd00*/  UIMAD.WIDE.U32 UR8, UR8, UR9, URZ ;  /* 0x00000009080872a5 */ /* 0x000fe2000f8e003f */
[----:B-----5:R-:W-:Y:S01]  /*cd10*/  PRMT R0, RZ, 0x7610, R0 ;  /* 0x00007610ff007816 */ /* 0x020fe20000000000 */
[----:B------:R-:W-:-:S04]  /*cd20*/  UMOV UR35, 0xffffffff ;  /* 0xffffffff00237882 */ /* 0x000fc80000000000 */
[----:B----4-:R-:W-:-:S04]  /*cd30*/  IMAD.WIDE.U32 R2, R5, UR8, R2 ;  /* 0x0000000805027c25 */ /* 0x010fc8000f8e0002 */
[----:B------:R-:W-:Y:S01]  /*cd40*/  IMAD R5, R5, UR9, RZ ;  /* 0x0000000905057c24 */ /* 0x000fe2000f8e02ff */
[----:B------:R-:W-:Y:S01]  /*cd50*/  ULDC.64 UR8, c[0x0][0x650] ;  /* 0x0001940000087ab9 */ /* 0x000fe20000000a00 */
[----:B------:R-:W-:Y:S01]  /*cd60*/  IMAD.MOV.U32 R19, RZ, RZ, R2 ;  /* 0x000000ffff137224 */ /* 0x000fe200078e0002 */
[----:B------:R-:W-:Y:S01]  /*cd70*/  ISETP.GE.U32.AND P0, PT, R2, UR8, PT ;  /* 0x0000000802007c0c */ /* 0x000fe2000bf06070 */
[----:B------:R-:W-:Y:S02]  /*cd80*/  IMAD.IADD R22, R3, 0x1, R5 ;  /* 0x0000000103167824 */ /* 0x000fe400078e0205 */
[----:B------:R-:W-:-:S03]  /*cd90*/  IMAD.MOV.U32 R2, RZ, RZ, -0x1 ;  /* 0xffffffffff027424 */ /* 0x000fc600078e00ff */
[----:B------:R0:W-:Y:S01]  /*cda0*/  STL [R1], R22 ;  /* 0x0000001601007387 */ /* 0x0001e20000100800 */
[----:B------:R-:W-:-:S03]  /*cdb0*/  ISETP.GE.U32.AND.EX P0, PT, R22, UR9, PT, P0 ;  /* 0x0000000916007c0c */ /* 0x000fc6000bf06100 */
[----:B------:R0:W-:Y:S04]  /*cdc0*/  STL [R1+0x4], R19 ;  /* 0x0000041301007387 */ /* 0x0001e80000100800 */
[----:B------:R0:W-:Y:S06]  /*cdd0*/  STL [R1+0x8], R2 ;  /* 0x0000080201007387 */ /* 0x0001ec0000100800 */
[----:B------:R-:W-:Y:S05]  /*cde0*/  @P0 BRA `(.L_x_258) ;  /* 0x00000004006c0947 */ /* 0x000fea0003800000 */
[----:B------:R-:W4:Y:S01]  /*cdf0*/  S2R R14, SR_CTAID.X ;  /* 0x00000000000e7919 */ /* 0x000f220000002500 */
[----:B------:R-:W5:Y:S01]  /*ce00*/  LDC.64 R8, c[0x0][0x628] ;  /* 0x00018a00ff087b82 */ /* 0x000f620000000a00 */
[----:B------:R-:W-:Y:S01]  /*ce10*/  ULDC UR5, c[0x0][0x150] ;  /* 0x0000540000057ab9 */ /* 0x000fe20000000800 */
[----:B------:R-:W-:Y:S01]  /*ce20*/  IMAD.MOV.U32 R6, RZ, RZ, R19 ;  /* 0x000000ffff067224 */ /* 0x000fe200078e0013 */
[----:B------:R-:W0:Y:S01]  /*ce30*/  S2R R16, SR_CTAID.Y ;  /* 0x0000000000107919 */ /* 0x000e220000002600 */
[----:B------:R-:W-:-:S04]  /*ce40*/  IMAD.MOV.U32 R7, RZ, RZ, R22 ;  /* 0x000000ffff077224 */ /* 0x000fc800078e0016 */
[----:B------:R-:W0:Y:S08]  /*ce50*/  LDC R17, c[0x0][0x144] ;  /* 0x00005100ff117b82 */ /* 0x000e300000000800 */
[----:B------:R-:W0:Y:S08]  /*ce60*/  LDC R10, c[0x0][0x630] ;  /* 0x00018c00ff0a7b82 */ /* 0x000e300000000800 */
[----:B------:R-:W0:Y:S01]  /*ce70*/  LDC.64 R12, c[0x0][0x620] ;  /* 0x00018800ff0c7b82 */ /* 0x000e220000000a00 */
[----:B-----5:R-:W-:-:S04]  /*ce80*/  ISETP.NE.U32.AND P0, PT, R8, RZ, PT ;  /* 0x000000ff0800720c */ /* 0x020fc80003f05070 */
[----:B------:R-:W-:Y:S02]  /*ce90*/  ISETP.NE.AND.EX P0, PT, R9, RZ, PT, P0 ;  /* 0x000000ff0900720c */ /* 0x000fe40003f05300 */
[----:B----4-:R-:W-:-:S05]  /*cea0*/  I2FP.F32.U32 R0, R14 ;  /* 0x0000000e00007245 */ /* 0x010fca0000201000 */
[----:B------:R-:W-:-:S04]  /*ceb0*/  FMUL R0, R0, UR5 ;  /* 0x0000000500007c20 */ /* 0x000fc80008400000 */
[----:B------:R4:W0:Y:S02]  /*cec0*/  F2I.U32.TRUNC.NTZ R15, R0 ;  /* 0x00000000000f7305 */ /* 0x000824000020f000 */
[----:B------:R-:W-:Y:S05]  /*ced0*/  @!P0 BRA `(.L_x_259) ;  /* 0x0000000000288947 */ /* 0x000fea0003800000 */
[----:B----4-:R-:W4:Y:S02]  /*cee0*/  LDC R0, c[0x0][0x634] ;  /* 0x00018d00ff007b82 */ /* 0x010f240000000800 */
[----:B----4-:R-:W-:-:S05]  /*cef0*/  IADD3 R7, P0, R19, R0, RZ ;  /* 0x0000000013077210 */ /* 0x010fca0007f1e0ff */
[----:B------:R-:W-:-:S04]  /*cf00*/  IMAD.X R11, RZ, RZ, R22, P0 ;  /* 0x000000ffff0b7224 */ /* 0x000fc800000e0616 */
[----:B0-----:R-:W-:-:S04]  /*cf10*/  IMAD.WIDE.U32 R2, R11, R8, RZ ;  /* 0x000000080b027225 */ /* 0x001fc800078e00ff */
[----:B------:R-:W-:-:S04]  /*cf20*/  IMAD.WIDE.U32 R4, P0, R7, R9, R2 ;  /* 0x0000000907047225 */ /* 0x000fc80007800002 */
[----:B------:R-:W-:-:S04]  /*cf30*/  IMAD.WIDE.U32 R2, R7, R8, RZ ;  /* 0x0000000807027225 */ /* 0x000fc800078e00ff */
[----:B------:R-:W-:Y:S01]  /*cf40*/  IMAD.X R7, RZ, RZ, RZ, P0 ;  /* 0x000000ffff077224 */ /* 0x000fe200000e06ff */
[----:B------:R-:W-:Y:S01]  /*cf50*/  IADD3 RZ, P0, R3, R4, RZ ;  /* 0x0000000403ff7210 */ /* 0x000fe20007f1e0ff */
[----:B------:R-:W-:-:S04]  /*cf60*/  IMAD.MOV.U32 R6, RZ, RZ, R5 ;  /* 0x000000ffff067224 */ /* 0x000fc800078e0005 */
[----:B------:R-:W-:-:S08]  /*cf70*/  IMAD.WIDE.U32.X R6, R11, R9, R6, P0 ;  /* 0x000000090b067225 */ /* 0x000fd000000e0406 */
.L_x_259:
[-CC-:B01-3--:R-:W-:Y:S01]  /*cf80*/  SHF.R.U64 R24, R6, R10.reuse, R7.reuse ;  /* 0x0000000a06187219 */ /* 0x18bfe20000001207 */
[----:B------:R-:W0:Y:S01]  /*cf90*/  LDC.64 R20, c[0x0][0x640] ;  /* 0x00019000ff147b82 */ /* 0x000e220000000a00 */
[----:B----4-:R-:W-:Y:S01]  /*cfa0*/  SHF.R.U32.HI R0, RZ, R10, R7 ;  /* 0x0000000aff007219 */ /* 0x010fe20000011607 */
[----:B------:R-:W-:Y:S01]  /*cfb0*/  IMAD.MOV.U32 R2, RZ, RZ, R19 ;  /* 0x000000ffff027224 */ /* 0x000fe200078e0013 */
[----:B------:R-:W-:Y:S01]  /*cfc0*/  IADD3 R5, P0, RZ, -R24, RZ ;  /* 0x80000018ff057210 */ /* 0x000fe20007f1e0ff */
[----:B------:R-:W-:Y:S01]  /*cfd0*/  IMAD.MOV R15, RZ, RZ, -R15 ;  /* 0x000000ffff0f7224 */ /* 0x000fe200078e0a0f */
[----:B------:R-:W-:Y:S01]  /*cfe0*/  ULDC UR5, c[0x0][0x154] ;  /* 0x0000550000057ab9 */ /* 0x000fe20000000800 */
[----:B------:R-:W-:Y:S02]  /*cff0*/  IMAD.MOV.U32 R7, RZ, RZ, 0x1 ;  /* 0x00000001ff077424 */ /* 0x000fe400078e00ff */
[----:B------:R-:W1:Y:S01]  /*d000*/  LDC R4, c[0x0][0x618] ;  /* 0x00018600ff047b82 */ /* 0x000e620000000800 */
[----:B------:R-:W-:-:S02]  /*d010*/  IMAD.X R3, RZ, RZ, ~R0, P0 ;  /* 0x000000ffff037224 */ /* 0x000fc400000e0e00 */
[----:B------:R-:W-:Y:S02]  /*d020*/  IMAD R15, R17, R15, R14 ;  /* 0x0000000f110f7224 */ /* 0x000fe400078e020e */
[-C--:B------:R-:W-:Y:S02]  /*d030*/  IMAD R0, R3, R12.reuse, RZ ;  /* 0x0000000c03007224 */ /* 0x080fe400078e02ff */
[----:B------:R-:W-:Y:S01]  /*d040*/  IMAD.MOV.U32 R3, RZ, RZ, R22 ;  /* 0x000000ffff037224 */ /* 0x000fe200078e0016 */
[----:B------:R-:W3:Y:S01]  /*d050*/  LDC R6, c[0x0][0x608] ;  /* 0x00018200ff067b82 */ /* 0x000ee20000000800 */
[----:B------:R-:W-:-:S04]  /*d060*/  IMAD.WIDE.U32 R2, R5, R12, R2 ;  /* 0x0000000c05027225 */ /* 0x000fc800078e0002 */
[----:B------:R-:W-:-:S03]  /*d070*/  IMAD R5, R5, R13, R0 ;  /* 0x0000000d05057224 */ /* 0x000fc600078e0200 */
[----:B------:R-:W4:Y:S01]  /*d080*/  LDC R18, c[0x0][0x658] ;  /* 0x00019600ff127b82 */ /* 0x000f220000000800 */
[----:B------:R-:W-:Y:S01]  /*d090*/  I2FP.F32.U32 R0, R16 ;  /* 0x0000001000007245 */ /* 0x000fe20000201000 */
[----:B------:R-:W-:Y:S01]  /*d0a0*/  IMAD.IADD R3, R3, 0x1, R5 ;  /* 0x0000000103037824 */ /* 0x000fe200078e0205 */
[----:B0-----:R-:W-:Y:S01]  /*d0b0*/  ISETP.NE.U32.AND P0, PT, R20, RZ, PT ;  /* 0x000000ff1400720c */ /* 0x001fe20003f05070 */
[----:B------:R-:W-:Y:S02]  /*d0c0*/  IMAD.MOV.U32 R5, RZ, RZ, -0x1 ;  /* 0xffffffffff057424 */ /* 0x000fe400078e00ff */
[----:B------:R-:W-:Y:S02]  /*d0d0*/  FMUL R0, R0, UR5 ;  /* 0x0000000500007c20 */ /* 0x000fe40008400000 */
[----:B------:R-:W0:Y:S01]  /*d0e0*/  LDC R13, c[0x0][0x148] ;  /* 0x00005200ff0d7b82 */ /* 0x000e220000000800 */
[----:B-1----:R-:W-:Y:S01]  /*d0f0*/  SHF.R.U64 R10, R2, R4, R3 ;  /* 0x00000004020a7219 */ /* 0x002fe20000001203 */
[----:B------:R1:W0:Y:S01]  /*d100*/  F2I.U32.TRUNC.NTZ R12, R0 ;  /* 0x00000000000c7305 */ /* 0x000222000020f000 */
[----:B------:R-:W-:-:S02]  /*d110*/  ISETP.NE.AND.EX P0, PT, R21, RZ, PT, P0 ;  /* 0x000000ff1500720c */ /* 0x000fc40003f05300 */
[----:B------:R-:W-:-:S03]  /*d120*/  SHF.R.U32.HI R3, RZ, R4, R3 ;  /* 0x00000004ff037219 */ /* 0x000fc60000011603 */
[----:B------:R-:W0:Y:S01]  /*d130*/  LDC R14, c[0x0][0x600] ;  /* 0x00018000ff0e7b82 */ /* 0x000e220000000800 */
[-CC-:B---3--:R-:W-:Y:S02]  /*d140*/  SHF.R.U64 R8, R10, R6.reuse, R3.reuse ;  /* 0x000000060a087219 */ /* 0x188fe40000001203 */
[----:B------:R-:W-:-:S05]  /*d150*/  SHF.R.U32.HI R3, RZ, R6, R3 ;  /* 0x00000006ff037219 */ /* 0x000fca0000011603 */
[----:B------:R-:W3:Y:S01]  /*d160*/  LDC R19, c[0x0][0x648] ;  /* 0x00019200ff137b82 */ /* 0x000ee20000000800 */
[-CC-:B----4-:R-:W-:Y:S02]  /*d170*/  SHF.R.U64 R11, R8, R18.reuse, R3.reuse ;  /* 0x00000012080b7219 */ /* 0x190fe40000001203 */
[-C--:B------:R-:W-:Y:S02]  /*d180*/  SHF.L.U32 R5, R5, R18.reuse, RZ ;  /* 0x0000001205057219 */ /* 0x080fe400000006ff */
[-C--:B------:R-:W-:Y:S01]  /*d190*/  SHF.R.U32.HI R3, RZ, R18.reuse, R3 ;  /* 0x00000012ff037219 */ /* 0x080fe20000011603 */
[----:B------:R-:W-:Y:S01]  /*d1a0*/  IMAD.MOV.U32 R2, RZ, RZ, R11 ;  /* 0x000000ffff027224 */ /* 0x000fe200078e000b */
[----:B------:R-:W-:Y:S01]  /*d1b0*/  SHF.L.U32 R34, R7, R18, RZ ;  /* 0x0000001207227219 */ /* 0x000fe200000006ff */
[----:B------:R-:W4:Y:S01]  /*d1c0*/  LDC R22, c[0x0][0x638] ;  /* 0x00018e00ff167b82 */ /* 0x000f220000000800 */
[----:B------:R-:W-:-:S07]  /*d1d0*/  LOP3.LUT R17, RZ, R5, RZ, 0x33, !PT ;  /* 0x00000005ff117212 */ /* 0x000fce00078e33ff */
[----:B------:R-:W0:Y:S01]  /*d1e0*/  LDC R23, c[0x0][0x610] ;  /* 0x00018400ff177b82 */ /* 0x000e220000000800 */
[----:B-1----:R-:W-:Y:S05]  /*d1f0*/  @!P0 BRA `(.L_x_260) ;  /* 0x0000000000288947 */ /* 0x002fea0003800000 */
        /* <DEDUP_REMOVED lines=10> */
.L_x_260:
[----:B---3--:R-:W-:Y:S01]  /*d2a0*/  SHF.R.U64 R0, R2, R19, R3 ;  /* 0x0000001302007219 */ /* 0x008fe20000001203 */
[----:B0-----:R-:W-:Y:S01]  /*d2b0*/  VIADD R3, R14, 0xffffffff ;  /* 0xffffffff0e037836 */ /* 0x001fe20000000000 */
[----:B------:R-:W-:Y:S01]  /*d2c0*/  LOP3.LUT R5, R8, R17, RZ, 0xc0, !PT ;  /* 0x0000001108057212 */ /* 0x000fe200078ec0ff */
[----:B------:R-:W-:Y:S01]  /*d2d0*/  IMAD.MOV R12, RZ, RZ, -R12 ;  /* 0x000000ffff0c7224 */ /* 0x000fe200078e0a0c */
[----:B------:R-:W-:Y:S01]  /*d2e0*/  R2UR UR35, R24 ;  /* 0x00000000182372ca */ /* 0x000fe200000e0000 */
[----:B------:R-:W-:Y:S01]  /*d2f0*/  IMAD.MOV R2, RZ, RZ, -R0 ;  /* 0x000000ffff027224 */ /* 0x000fe200078e0a00 */
[----:B------:R-:W-:Y:S01]  /*d300*/  LOP3.LUT R3, R10, R3, RZ, 0xc0, !PT ;  /* 0x000000030a037212 */ /* 0x000fe200078ec0ff */
[----:B------:R-:W-:Y:S02]  /*d310*/  IMAD R34, R34, R0, R5 ;  /* 0x0000000022227224 */ /* 0x000fe400078e0205 */
[----:B------:R-:W-:Y:S02]  /*d320*/  @P3 IMAD R15, R13, R12, R16 ;  /* 0x0000000c0d0f3224 */ /* 0x000fe400078e0210 */
[----:B----4-:R-:W-:-:S02]  /*d330*/  IMAD R0, R2, R22, R11 ;  /* 0x0000001602007224 */ /* 0x010fc400078e020b */
[----:B------:R-:W-:Y:S02]  /*d340*/  IMAD R34, R34, R23, R15 ;  /* 0x0000001722227224 */ /* 0x000fe400078e020f */
[----:B------:R-:W-:Y:S02]  /*d350*/  IMAD R3, R0, R14, R3 ;  /* 0x0000000e00037224 */ /* 0x000fe400078e0203 */
[----:B------:R-:W-:-:S03]  /*d360*/  IMAD.MOV.U32 R0, RZ, RZ, 0x1 ;  /* 0x00000001ff007424 */ /* 0x000fc600078e00ff */
[----:B------:R-:W-:Y:S02]  /*d370*/  SEL R2, R3, R34, !P3 ;  /* 0x0000002203027207 */ /* 0x000fe40005800000 */
[----:B------:R-:W-:-:S03]  /*d380*/  SEL R34, R34, R3, !P3 ;  /* 0x0000000322227207 */ /* 0x000fc60005800000 */
[----:B------:R4:W-:Y:S04]  /*d390*/  STL [R1+0x8], R2 ;  /* 0x0000080201007387 */ /* 0x0009e80000100800 */
.L_x_258:
[----:B------:R0:W-:Y:S01]  /*d3a0*/  STL [R1+0xc], R34 ;  /* 0x00000c2201007387 */ /* 0x0001e20000100800 */
[----:B------:R-:W-:-:S13]  /*d3b0*/  LOP3.LUT P0, RZ, R0, 0xff, RZ, 0xc0, !PT ;  /* 0x000000ff00ff7812 */ /* 0x000fda000780c0ff */
[----:B0-----:R-:W-:Y:S05]  /*d3c0*/  @P0 BRA `(.L_x_261) ;  /* 0xffffff3c001c0947 */ /* 0x001fea000383ffff */
[----:B------:R-:W-:Y:S05]  /*d3d0*/  EXIT ;  /* 0x000000000000794d */ /* 0x000fea0003800000 */
.L_x_3:
[----:B------:R-:W2:Y:S01]  /*d3e0*/  LDL R16, [R1+0x4] ;  /* 0x0000040001107983 */ /* 0x000ea20000100800 */
[----:B------:R-:W-:-:S03]  /*d3f0*/  ULDC.64 UR4, c[0x0][0x650] ;  /* 0x0001940000047ab9 */ /* 0x000fc60000000a00 */
[----:B------:R-:W3:Y:S01]  /*d400*/  LDL R17, [R1] ;  /* 0x0000000001117983 */ /* 0x000ee20000100800 */
[----:B------:R-:W-:Y:S01]  /*d410*/  PRMT R4, RZ, 0x7610, R4 ;  /* 0x00007610ff047816 */ /* 0x000fe20000000004 */
[----:B------:R-:W-:Y:S02]  /*d420*/  IMAD.MOV.U32 R5, RZ, RZ, -0x1 ;  /* 0xffffffffff057424 */ /* 0x000fe400078e00ff */
[----:B------:R-:W-:Y:S02]  /*d430*/  IMAD.MOV.U32 R6, RZ, RZ, -0x1 ;  /* 0xffffffffff067424 */ /* 0x000fe400078e00ff */
[----:B------:R-:W-:Y:S01]  /*d440*/  IMAD.MOV.U32 R11, RZ, RZ, -0x1 ;  /* 0xffffffffff0b7424 */ /* 0x000fe200078e00ff */
[----:B--2---:R-:W-:-:S04]  /*d450*/  ISETP.GE.U32.AND P0, PT, R16, UR4, PT ;  /* 0x0000000410007c0c */ /* 0x004fc8000bf06070 */
[----:B---3--:R-:W-:-:S13]  /*d460*/  ISETP.GE.U32.AND.EX P0, PT, R17, UR5, PT, P0 ;  /* 0x0000000511007c0c */ /* 0x008fda000bf06100 */
[----:B------:R-:W-:Y:S05]  /*d470*/  @P0 BRA `(.L_x_262) ;  /* 0x00000004005c0947 */ /* 0x000fea0003800000 */
        /* <DEDUP_REMOVED lines=18> */
.L_x_263:
[-CC-:B------:R-:W-:Y:S01]  /*d5a0*/  SHF.R.U64 R11, R8, R12.reuse, R9.reuse ;  /* 0x0000000c080b7219 */ /* 0x180fe20000001209 */
[----:B------:R-:W0:Y:S01]  /*d5b0*/  LDC.64 R20, c[0x0][0x640] ;  /* 0x00019000ff147b82 */ /* 0x000e220000000a00 */
[----:B------:R-:W-:Y:S01]  /*d5c0*/  SHF.R.U32.HI R3, RZ, R12, R9 ;  /* 0x0000000cff037219 */ /* 0x000fe20000011609 */
[----:B------:R-:W-:Y:S01]  /*d5d0*/  ULDC UR4, c[0x0][0x150] ;  /* 0x0000540000047ab9 */ /* 0x000fe20000000800 */
[----:B------:R-:W-:Y:S01]  /*d5e0*/  IADD3 R7, P0, RZ, -R11, RZ ;  /* 0x8000000bff077210 */ /* 0x000fe20007f1e0ff */
[----:B------:R-:W-:Y:S01]  /*d5f0*/  IMAD.MOV.U32 R4, RZ, RZ, R16 ;  /* 0x000000ffff047224 */ /* 0x000fe200078e0010 */
[----:B------:R-:W-:Y:S01]  /*d600*/  I2FP.F32.U32 R6, R2 ;  /* 0x0000000200067245 */ /* 0x000fe20000201000 */
[----:B------:R-:W-:Y:S02]  /*d610*/  IMAD.MOV.U32 R5, RZ, RZ, R17 ;  /* 0x000000ffff057224 */ /* 0x000fe400078e0011 */
[----:B------:R-:W1:Y:S01]  /*d620*/  LDC R10, c[0x0][0x618] ;  /* 0x00018600ff0a7b82 */ /* 0x000e620000000800 */
[----:B------:R-:W-:-:S02]  /*d630*/  IMAD.X R3, RZ, RZ, ~R3, P0 ;  /* 0x000000ffff037224 */ /* 0x000fc400000e0e03 */
[----:B------:R-:W-:Y:S01]  /*d640*/  FMUL R9, R6, UR4 ;  /* 0x0000000406097c20 */ /* 0x000fe20008400000 */
[----:B------:R-:W-:Y:S01]  /*d650*/  IMAD.WIDE.U32 R4, R7, R14, R4 ;  /* 0x0000000e07047225 */ /* 0x000fe200078e0004 */
[----:B------:R-:W-:-:S03]  /*d660*/  ULDC UR4, c[0x0][0x154] ;  /* 0x0000550000047ab9 */ /* 0x000fc60000000800 */
[----:B------:R-:W-:Y:S01]  /*d670*/  IMAD R6, R3, R14, RZ ;  /* 0x0000000e03067224 */ /* 0x000fe200078e02ff */
[----:B------:R-:W2:Y:S01]  /*d680*/  LDC R13, c[0x0][0x144] ;  /* 0x00005100ff0d7b82 */ /* 0x000ea20000000800 */
[----:B------:R-:W3:Y:S02]  /*d690*/  F2I.U32.TRUNC.NTZ R9, R9 ;  /* 0x0000000900097305 */ /* 0x000ee4000020f000 */
[----:B------:R-:W-:Y:S02]  /*d6a0*/  IMAD R3, R7, R15, R6 ;  /* 0x0000000f07037224 */ /* 0x000fe400078e0206 */
[----:B------:R-:W-:Y:S02]  /*d6b0*/  IMAD.MOV.U32 R6, RZ, RZ, -0x1 ;  /* 0xffffffffff067424 */ /* 0x000fe400078e00ff */
[----:B------:R-:W-:Y:S01]  /*d6c0*/  IMAD.IADD R3, R5, 0x1, R3 ;  /* 0x0000000105037824 */ /* 0x000fe200078e0203 */
[----:B------:R-:W4:Y:S01]  /*d6d0*/  LDC R12, c[0x0][0x608] ;  /* 0x00018200ff0c7b82 */ /* 0x000f220000000800 */
[----:B------:R-:W-:-:S02]  /*d6e0*/  I2FP.F32.U32 R5, R0 ;  /* 0x0000000000057245 */ /* 0x000fc40000201000 */
[----:B0-----:R-:W-:-:S03]  /*d6f0*/  ISETP.NE.U32.AND P0, PT, R20, RZ, PT ;  /* 0x000000ff1400720c */ /* 0x001fc60003f05070 */
[----:B------:R-:W-:Y:S01]  /*d700*/  FMUL R5, R5, UR4 ;  /* 0x0000000405057c20 */ /* 0x000fe20008400000 */
[----:B------:R-:W-:Y:S01]  /*d710*/  ISETP.NE.AND.EX P0, PT, R21, RZ, PT, P0 ;  /* 0x000000ff1500720c */ /* 0x000fe20003f05300 */
[----:B------:R-:W0:Y:S01]  /*d720*/  LDC R7, c[0x0][0x658] ;  /* 0x00019600ff077b82 */ /* 0x000e220000000800 */
[-C--:B-1----:R-:W-:Y:S01]  /*d730*/  SHF.R.U64 R8, R4, R10.reuse, R3 ;  /* 0x0000000a04087219 */ /* 0x082fe20000001203 */
[----:B---3--:R-:W-:Y:S01]  /*d740*/  IMAD.MOV R4, RZ, RZ, -R9 ;  /* 0x000000ffff047224 */ /* 0x008fe200078e0a09 */
[----:B------:R-:W-:Y:S02]  /*d750*/  SHF.R.U32.HI R3, RZ, R10, R3 ;  /* 0x0000000aff037219 */ /* 0x000fe40000011603 */
[----:B------:R1:W3:Y:S03]  /*d760*/  F2I.U32.TRUNC.NTZ R10, R5 ;  /* 0x00000005000a7305 */ /* 0x0002e6000020f000 */
[----:B------:R-:W1:Y:S01]  /*d770*/  LDC R17, c[0x0][0x148] ;  /* 0x00005200ff117b82 */ /* 0x000e620000000800 */
[----:B--2---:R-:W-:-:S02]  /*d780*/  IMAD R19, R13, R4, R2 ;  /* 0x000000040d137224 */ /* 0x004fc400078e0202 */
[----:B------:R-:W-:-:S05]  /*d790*/  IMAD.MOV.U32 R4, RZ, RZ, 0x1 ;  /* 0x00000001ff047424 */ /* 0x000fca00078e00ff */
[----:B------:R-:W2:Y:S01]  /*d7a0*/  LDC R14, c[0x0][0x600] ;  /* 0x00018000ff0e7b82 */ /* 0x000ea20000000800 */
[-CC-:B----4-:R-:W-:Y:S02]  /*d7b0*/  SHF.R.U64 R13, R8, R12.reuse, R3.reuse ;  /* 0x0000000c080d7219 */ /* 0x190fe40000001203 */
[----:B------:R-:W-:-:S05]  /*d7c0*/  SHF.R.U32.HI R2, RZ, R12, R3 ;  /* 0x0000000cff027219 */ /* 0x000fca0000011603 */
[----:B------:R-:W4:Y:S01]  /*d7d0*/  LDC R16, c[0x0][0x648] ;  /* 0x00019200ff107b82 */ /* 0x000f220000000800 */
[-CC-:B0-----:R-:W-:Y:S02]  /*d7e0*/  SHF.R.U64 R15, R13, R7.reuse, R2.reuse ;  /* 0x000000070d0f7219 */ /* 0x181fe40000001202 */
[-C--:B------:R-:W-:Y:S02]  /*d7f0*/  SHF.L.U32 R6, R6, R7.reuse, RZ ;  /* 0x0000000706067219 */ /* 0x080fe400000006ff */
[-C--:B------:R-:W-:Y:S01]  /*d800*/  SHF.R.U32.HI R3, RZ, R7.reuse, R2 ;  /* 0x00000007ff037219 */ /* 0x080fe20000011602 */
[----:B------:R-:W-:Y:S01]  /*d810*/  IMAD.MOV.U32 R2, RZ, RZ, R15 ;  /* 0x000000ffff027224 */ /* 0x000fe200078e000f */
[----:B------:R-:W-:Y:S01]  /*d820*/  SHF.L.U32 R12, R4, R7, RZ ;  /* 0x00000007040c7219 */ /* 0x000fe200000006ff */
[----:B------:R-:W0:Y:S01]  /*d830*/  LDC R18, c[0x0][0x638] ;  /* 0x00018e00ff127b82 */ /* 0x000e220000000800 */
[----:B------:R-:W-:-:S07]  /*d840*/  LOP3.LUT R22, RZ, R6, RZ, 0x33, !PT ;  /* 0x00000006ff167212 */ /* 0x000fce00078e33ff */
        /* <DEDUP_REMOVED lines=12> */
.L_x_264:
[----:B----4-:R-:W-:Y:S01]  /*d910*/  SHF.R.U64 R3, R2, R16, R3 ;  /* 0x0000001002037219 */ /* 0x010fe20000001203 */
[----:B--2---:R-:W-:Y:S01]  /*d920*/  VIADD R5, R14, 0xffffffff ;  /* 0xffffffff0e057836 */ /* 0x004fe20000000000 */
[----:B------:R-:W-:Y:S01]  /*d930*/  LOP3.LUT R2, R13, R22, RZ, 0xc0, !PT ;  /* 0x000000160d027212 */ /* 0x000fe200078ec0ff */
[----:B------:R-:W-:Y:S02]  /*d940*/  IMAD.MOV R10, RZ, RZ, -R10 ;  /* 0x000000ffff0a7224 */ /* 0x000fe400078e0a0a */
[----:B------:R-:W-:Y:S02]  /*d950*/  IMAD.MOV R4, RZ, RZ, -R3 ;  /* 0x000000ffff047224 */ /* 0x000fe400078e0a03 */
[----:B------:R-:W-:Y:S01]  /*d960*/  IMAD R2, R12, R3, R2 ;  /* 0x000000030c027224 */ /* 0x000fe200078e0202 */
[----:B------:R-:W-:Y:S01]  /*d970*/  LOP3.LUT R3, R8, R5, RZ, 0xc0, !PT ;  /* 0x0000000508037212 */ /* 0x000fe200078ec0ff */
[----:B------:R-:W-:Y:S02]  /*d980*/  @P3 IMAD R19, R17, R10, R0 ;  /* 0x0000000a11133224 */ /* 0x000fe400078e0200 */
[----:B0-----:R-:W-:-:S02]  /*d990*/  IMAD R0, R4, R18, R15 ;  /* 0x0000001204007224 */ /* 0x001fc400078e020f */
[----:B------:R-:W-:Y:S02]  /*d9a0*/  IMAD R5, R2, R23, R19 ;  /* 0x0000001702057224 */ /* 0x000fe400078e0213 */
[----:B------:R-:W-:Y:S02]  /*d9b0*/  IMAD R0, R0, R14, R3 ;  /* 0x0000000e00007224 */ /* 0x000fe400078e0203 */
[----:B------:R-:W-:-:S03]  /*d9c0*/  IMAD.MOV.U32 R4, RZ, RZ, 0x1 ;  /* 0x00000001ff047424 */ /* 0x000fc600078e00ff */
[----:B------:R-:W-:Y:S02]  /*d9d0*/  SEL R6, R0, R5, !P3 ;  /* 0x0000000500067207 */ /* 0x000fe40005800000 */
[----:B------:R-:W-:-:S07]  /*d9e0*/  SEL R5, R5, R0, !P3 ;  /* 0x0000000005057207 */ /* 0x000fce0005800000 */
.L_x_262:
[----:B------:R-:W-:-:S08]  /*d9f0*/  NOP ;  /* 0x0000000000007918 */ /* 0x000fd00000000000 */
[----:B------:R-:W0:-:S00]  /*da00*/  USETMAXREG.DEALLOC.CTAPOOL 0x28 ;  /* 0x00000028000079c8 */ /* 0x000e0000080e0500 */
[----:B------:R-:W-:-:S13]  /*da10*/  ISETP.NE.AND P0, PT, RZ, UR7, PT ;  /* 0x00000007ff007c0c */ /* 0x000fda000bf05270 */
[----:B------:R-:W-:Y:S05]  /*da20*/  @P0 EXIT ;  /* 0x000000000000094d */ /* 0x000fea0003800000 */
[----:B0-----:R-:W-:Y:S01]  /*da30*/  LOP3.LUT P0, RZ, R4, 0xff, RZ, 0xc0, !PT ;  /* 0x000000ff04ff7812 */ /* 0x001fe2000780c0ff */
[----:B------:R-:W-:Y:S02]  /*da40*/  IMAD.MOV.U32 R0, RZ, RZ, 0x1 ;  /* 0x00000001ff007424 */ /* 0x000fe400078e00ff */
[----:B------:R-:W-:-:S10]  /*da50*/  IMAD.MOV.U32 R8, RZ, RZ, RZ ;  /* 0x000000ffff087224 */ /* 0x000fd400078e00ff */
[----:B------:R-:W-:Y:S05]  /*da60*/  @!P0 BRA `(.L_x_265) ;  /* 0x0000000c00508947 */ /* 0x000fea0003800000 */
[----:B------:R-:W0:Y:S01]  /*da70*/  S2R R2, SR_TID.X ;  /* 0x0000000000027919 */ /* 0x000e220000002100 */
[----:B------:R-:W-:Y:S01]  /*da80*/  ULDC UR4, c[0x0][0x28c] ;  /* 0x0000a30000047ab9 */ /* 0x000fe20000000800 */
[----:B------:R-:W-:Y:S01]  /*da90*/  ULDC UR5, c[0x0][0x600] ;  /* 0x0001800000057ab9 */ /* 0x000fe20000000800 */
[----:B------:R-:W-:Y:S01]  /*daa0*/  UIADD3 UR11, UR4, 0x7f, URZ ;  /* 0x0000007f040b7890 */ /* 0x000fe2000fffe03f */
[----:B------:R-:W-:Y:S01]  /*dab0*/  BSSY B0, `(.L_x_265) ;  /* 0x00000cf000007945 */ /* 0x000fe20003800000 */
[----:B------:R-:W-:Y:S01]  /*dac0*/  ULDC UR7, c[0x0][0x658] ;  /* 0x0001960000077ab9 */ /* 0x000fe20000000800 */
[----:B------:R-:W-:Y:S01]  /*dad0*/  UMOV UR9, 0xffffffff ;  /* 0xffffffff00097882 */ /* 0x000fe20000000000 */
[----:B------:R-:W-:Y:S01]  /*dae0*/  UMOV UR12, 0x1 ;  /* 0x00000001000c7882 */ /* 0x000fe20000000000 */
[----:B------:R-:W-:Y:S01]  /*daf0*/  UIADD3 UR4, UR5, -0x1, URZ ;  /* 0xffffffff05047890 */ /* 0x000fe2000fffe03f */
[----:B------:R-:W-:Y:S01]  /*db00*/  IMAD.MOV.U32 R9, RZ, RZ, 0x1 ;  /* 0x00000001ff097424 */ /* 0x000fe200078e00ff */
[----:B------:R-:W-:Y:S01]  /*db10*/  USHF.L.U32 UR10, UR9, UR7, URZ ;  /* 0x00000007090a7299 */ /* 0x000fe2000800063f */
[----:B------:R-:W-:Y:S01]  /*db20*/  IMAD.MOV.U32 R0, RZ, RZ, 0x1 ;  /* 0x00000001ff007424 */ /* 0x000fe200078e00ff */
[----:B------:R-:W-:Y:S01]  /*db30*/  USHF.L.U32 UR5, UR12, UR7, URZ ;  /* 0x000000070c057299 */ /* 0x000fe2000800063f */
[----:B------:R-:W-:Y:S01]  /*db40*/  IMAD.MOV.U32 R8, RZ, RZ, RZ ;  /* 0x000000ffff087224 */ /* 0x000fe200078e00ff */
[----:B------:R-:W-:Y:S01]  /*db50*/  USHF.R.S32.HI UR12, URZ, 0x1f, UR11 ;  /* 0x0000001f3f0c7899 */ /* 0x000fe2000801140b */
[----:B------:R-:W-:Y:S01]  /*db60*/  ULDC UR8, c[0x0][0xc] ;  /* 0x0000030000087ab9 */ /* 0x000fe20000000800 */
[----:B------:R-:W-:-:S02]  /*db70*/  ULDC UR9, c[0x0][0x10] ;  /* 0x0000040000097ab9 */ /* 0x000fc40000000800 */
[----:B------:R-:W-:Y:S02]  /*db80*/  ULEA.HI UR12, UR12, UR11, URZ, 0x7 ;  /* 0x0000000b0c0c7291 */ /* 0x000fe4000f8f383f */
[----:B------:R-:W-:Y:S02]  /*db90*/  UIMAD.WIDE.U32 UR8, UR8, UR9, URZ ;  /* 0x00000009080872a5 */ /* 0x000fe4000f8e003f */
[----:B------:R-:W-:Y:S02]  /*dba0*/  ULOP3.LUT UR7, URZ, UR10, URZ, 0x33, !UPT ;  /* 0x0000000a3f077292 */ /* 0x000fe4000f8e333f */
[----:B------:R-:W-:Y:S01]  /*dbb0*/  USHF.R.S32.HI UR19, URZ, 0x7, UR12 ;  /* 0x000000073f137899 */ /* 0x000fe2000801140c */
[----:B------:R-:W-:Y:S01]  /*dbc0*/  ULDC UR10, c[0x0][0x14] ;  /* 0x00000500000a7ab9 */ /* 0x000fe20000000800 */
[----:B------:R-:W-:Y:S02]  /*dbd0*/  ULOP3.LUT UR26, UR6, 0x2, URZ, 0xfc, !UPT ;  /* 0x00000002061a7892 */ /* 0x000fe4000f8efc3f */
[----:B------:R-:W-:-:S02]  /*dbe0*/  UIMAD.WIDE.U32 UR22, UR8, UR10, URZ ;  /* 0x0000000a081672a5 */ /* 0x000fc4000f8e003f */
[----:B------:R-:W-:Y:S01]  /*dbf0*/  UIMAD UR13, UR9, UR10, URZ ;  /* 0x0000000a090d72a4 */ /* 0x000fe2000f8e023f */
[C---:B0-----:R-:W-:Y:S01]  /*dc00*/  LOP3.LUT P2, RZ, R2.reuse, 0x7f, RZ, 0xc0, !PT ;  /* 0x0000007f02ff7812 */ /* 0x041fe2000784c0ff */
[----:B------:R-:W-:Y:S01]  /*dc10*/  UIADD3 UR27, UR19, 0x1, URZ ;  /* 0x00000001131b7890 */ /* 0x000fe2000fffe03f */
[----:B------:R-:W-:Y:S01]  /*dc20*/  LOP3.LUT P0, RZ, R2, 0x1f, RZ, 0xc0, !PT ;  /* 0x0000001f02ff7812 */ /* 0x000fe2000780c0ff */
[----:B------:R-:W-:Y:S01]  /*dc30*/  UIADD3 UR13, UR23, UR13, URZ ;  /* 0x0000000d170d7290 */ /* 0x000fe2000fffe03f */
[----:B------:R-:W-:Y:S02]  /*dc40*/  ULDC.64 UR24, c[0x0][0x198] ;  /* 0x0000660000187ab9 */ /* 0x000fe40000000a00 */
[----:B------:R-:W-:-:S13]  /*dc50*/  PLOP3.LUT P0, PT, P0, P2, PT, 0x8a, 0x0 ;  /* 0x000000000000781c */ /* 0x000fda0000705172 */
.L_x_277:
[----:B------:R-:W-:-:S03]  /*dc60*/  UMOV UR8, 0xffffffff ;  /* 0xffffffff00087882 */ /* 0x000fc60000000000 */
[----:B------:R-:W-:Y:S05]  /*dc70*/  BRA.DIV UR8, `(.L_x_266) ;  /* 0x0000000e08e47947 */ /* 0x000fea000b800000 */
[----:B------:R-:W-:-:S13]  /*dc80*/  ELECT P1, URZ, PT ;  /* 0x00000000003f782f */ /* 0x000fda0003820000 */
.L_x_289:
[----:B------:R-:W0:Y:S01]  /*dc90*/  LDC R2, c[0x0][0x28c] ;  /* 0x0000a300ff027b82 */ /* 0x000e220000000800 */
[----:B------:R-:W-:Y:S01]  /*dca0*/  BSSY B1, `(.L_x_267) ;  /* 0x0000038000017945 */ /* 0x000fe20003800000 */
[----:B0-----:R-:W-:-:S13]  /*dcb0*/  ISETP.LT.OR P1, PT, R2, 0x1, !P1 ;  /* 0x000000010200780c */ /* 0x001fda0004f21670 */
[----:B------:R-:W-:Y:S05]  /*dcc0*/  @P1 BRA `(.L_x_268) ;  /* 0x0000000000d41947 */ /* 0x000fea0003800000 */
[----:B------:R-:W-:Y:S02]  /*dcd0*/  IMAD R6, R6, 0xe0, RZ ;  /* 0x000000e006067824 */ /* 0x000fe400078e02ff */
[----:B------:R-:W-:Y:S02]  /*dce0*/  IMAD.SHL.U32 R7, R5, 0x80, RZ ;  /* 0x0000008005077824 */ /* 0x000fe400078e00ff */
[----:B------:R-:W-:Y:S02]  /*dcf0*/  IMAD.MOV.U32 R12, RZ, RZ, RZ ;  /* 0x000000ffff0c7224 */ /* 0x000fe400078e00ff */
[----:B------:R-:W-:Y:S02]  /*dd00*/  IMAD.U32 R14, RZ, RZ, UR27 ;  /* 0x0000001bff0e7e24 */ /* 0x000fe4000f8e00ff */
[----:B------:R-:W-:Y:S02]  /*dd10*/  IMAD.MOV.U32 R2, RZ, RZ, R0 ;  /* 0x000000ffff027224 */ /* 0x000fe400078e0000 */
[----:B------:R-:W-:-:S07]  /*dd20*/  IMAD.MOV.U32 R3, RZ, RZ, R8 ;  /* 0x000000ffff037224 */ /* 0x000fce00078e0008 */
.L_x_272:
[----:B------:R-:W0:Y:S01]  /*dd30*/  S2R R5, SR_CgaCtaId ;  /* 0x0000000000057919 */ /* 0x000e220000008800 */
[----:B------:R-:W-:-:S04]  /*dd40*/  MOV R4, 0x400 ;  /* 0x0000040000047802 */ /* 0x000fc80000000f00 */
[----:B0-----:R-:W-:Y:S02]  /*dd50*/  LEA R10, R5, R4, 0x18 ;  /* 0x00000004050a7211 */ /* 0x001fe400078ec0ff */
[----:B------:R-:W-:Y:S01]  /*dd60*/  SHF.L.U32 R4, R2, 0x1f, RZ ;  /* 0x0000001f02047819 */ /* 0x000fe200000006ff */
[----:B------:R-:W0:Y:S02]  /*dd70*/  @!P2 LDC R5, c[0x0][0x500] ;  /* 0x00014000ff05ab82 */ /* 0x000e240000000800 */
[----:B------:R-:W-:-:S04]  /*dd80*/  IMAD R13, R3, 0x8, R10 ;  /* 0x00000008030d7824 */ /* 0x000fc800078e020a */
[----:B------:R-:W1:Y:S02]  /*dd90*/  SYNCS.PHASECHK.TRANS64.TRYWAIT P1, [R13+URZ+0x28], R4 ;  /* 0x000028040d0075a7 */ /* 0x000e64000802017f */
[----:B-1----:R-:W-:Y:S05]  /*dda0*/  @!P1 BRA `(.L_x_269) ;  /* 0x0000000c00b89947 */ /* 0x002fea0003800000 */
.L_x_290:
[----:B------:R-:W-:Y:S01]  /*ddb0*/  UPRMT UR8, UR26, 0x9910, URZ ;  /* 0x000099101a087896 */ /* 0x000fe2000800003f */
[----:B0-----:R0:W-:Y:S03]  /*ddc0*/  @!P2 SYNCS.ARRIVE.TRANS64 RZ, [R13+URZ], R5 ;  /* 0x000000050dffa9a7 */ /* 0x0011e6000800003f */
[----:B------:R-:W-:-:S06]  /*ddd0*/  UISETP.NE.AND UP0, UPT, UR8, 0x2, UPT ;  /* 0x000000020800788c */ /* 0x000fcc000bf05270 */
[----:B------:R-:W-:-:S13]  /*dde0*/  PLOP3.LUT P1, PT, PT, PT, UP0, 0x80, 0x0 ;  /* 0x000000000000781c */ /* 0x000fda0003f2f008 */
[----:B0-----:R-:W-:Y:S05]  /*ddf0*/  @P1 BRA `(.L_x_270) ;  /* 0x0000000000041947 */ /* 0x001fea0003800000 */
[----:B------:R-:W-:Y:S01]  /*de00*/  BPT.TRAP 0x1 ;  /* 0x000000040000795c */ /* 0x000fe20000300000 */
.L_x_270:
[----:B------:R-:W-:Y:S05]  /*de10*/  @P0 BRA `(.L_x_271) ;  /* 0x0000000000040947 */ /* 0x000fea0003800000 */
[----:B------:R-:W-:Y:S01]  /*de20*/  BPT.TRAP 0x1 ;  /* 0x000000040000795c */ /* 0x000fe20000300000 */
.L_x_271:
[--C-:B-1----:R-:W-:Y:S01]  /*de30*/  IMAD R4, R3, 0x4000, R10.reuse ;  /* 0x0000400003047824 */ /* 0x102fe200078e020a */
[----:B------:R-:W-:Y:S01]  /*de40*/  R2UR UR20, R7 ;  /* 0x00000000071472ca */ /* 0x000fe200000e0000 */
[----:B------:R-:W-:Y:S01]  /*de50*/  IMAD R10, R3, 0x7000, R10 ;  /* 0x00007000030a7824 */ /* 0x000fe200078e020a */
[----:B------:R-:W-:Y:S01]  /*de60*/  R2UR UR9, R13 ;  /* 0x000000000d0972ca */ /* 0x000fe200000e0000 */
[----:B------:R-:W-:Y:S01]  /*de70*/  VIADD R14, R14, 0xffffffff ;  /* 0xffffffff0e0e7836 */ /* 0x000fe20000000000 */
[----:B------:R-:W-:Y:S01]  /*de80*/  R2UR UR8, R4 ;  /* 0x00000000040872ca */ /* 0x000fe200000e0000 */
[----:B------:R-:W-:Y:S01]  /*de90*/  UIADD3 UR14, UP0, UR24, 0xf0, URZ ;  /* 0x000000f0180e7890 */ /* 0x000fe2000ff1e03f */
[----:B------:R-:W-:Y:S01]  /*dea0*/  R2UR UR11, R10 ;  /* 0x000000000a0b72ca */ /* 0x000fe200000e0000 */
[----:B------:R-:W-:Y:S01]  /*deb0*/  UIADD3 UR28, UP1, UR24, 0x1f0, URZ ;  /* 0x000001f0181c7890 */ /* 0x000fe2000ff3e03f */
[----:B------:R-:W-:Y:S01]  /*dec0*/  R2UR UR10, R12 ;  /* 0x000000000c0a72ca */ /* 0x000fe200000e0000 */
[----:B------:R-:W-:Y:S01]  /*ded0*/  UIADD3.X UR15, URZ, UR25, URZ, UP0, !UPT ;  /* 0x000000193f0f7290 */ /* 0x000fe200087fe43f */
[----:B------:R-:W-:Y:S01]  /*dee0*/  R2UR UR12, R11 ;  /* 0x000000000b0c72ca */ /* 0x000fe200000e0000 */
[----:B------:R-:W-:Y:S01]  /*def0*/  VIADD R3, R3, 0x1 ;  /* 0x0000000103037836 */ /* 0x000fe20000000000 */
[----:B------:R-:W-:Y:S01]  /*df00*/  R2UR UR21, R6 ;  /* 0x00000000061572ca */ /* 0x000fe200000e0000 */
[----:B------:R-:W-:Y:S01]  /*df10*/  UIADD3.X UR29, URZ, UR25, URZ, UP1, !UPT ;  /* 0x000000193f1d7290 */ /* 0x000fe20008ffe43f */
[----:B------:R-:W-:Y:S01]  /*df20*/  ISETP.GT.AND P4, PT, R14, 0x1, PT ;  /* 0x000000010e00780c */ /* 0x000fe20003f84270 */
[----:B------:R-:W-:Y:S01]  /*df30*/  UMOV UR16, 0x0 ;  /* 0x0000000000107882 */ /* 0x000fe20000000000 */
[----:B------:R-:W-:Y:S01]  /*df40*/  UMOV UR17, 0x10000000 ;  /* 0x1000000000117882 */ /* 0x000fe20000000000 */
[----:B------:R-:W-:Y:S01]  /*df50*/  UIADD3 UR8, UR8, 0x100, URZ ;  /* 0x0000010008087890 */ /* 0x000fe2000fffe03f */
[----:B------:R-:W-:Y:S01]  /*df60*/  ISETP.NE.AND P1, PT, R3, 0x5, PT ;  /* 0x000000050300780c */ /* 0x000fe20003f25270 */
[----:B------:R-:W-:Y:S01]  /*df70*/  UIADD3 UR18, UR11, 0x14100, URZ ;  /* 0x000141000b127890 */ /* 0x000fe2000fffe03f */
[----:B------:R-:W-:-:S02]  /*df80*/  VIADD R12, R12, 0x80 ;  /* 0x000000800c0c7836 */ /* 0x000fc40000000000 */
[----:B------:R-:W-:Y:S01]  /*df90*/  UMOV UR11, UR20 ;  /* 0x00000014000b7c82 */ /* 0x000fe20008000000 */
[----:B------:R-:W-:Y:S02]  /*dfa0*/  SEL R5, RZ, 0x1, P1 ;  /* 0x00000001ff057807 */ /* 0x000fe40000800000 */
[----:B------:R-:W-:Y:S01]  /*dfb0*/  SEL R3, R3, RZ, P1 ;  /* 0x000000ff03037207 */ /* 0x000fe20000800000 */
[----:B------:R0:W-:Y:S01]  /*dfc0*/  UTMALDG.3D [UR8], [UR14], desc[UR16] ;  /* 0x000010080e0075b4 */ /* 0x0001e20008011000 */
[----:B------:R-:W-:Y:S01]  /*dfd0*/  LOP3.LUT R2, R2, R5, RZ, 0x3c, !PT ;  /* 0x0000000502027212 */ /* 0x000fe200078e3cff */
[----:B0-----:R-:W-:Y:S01]  /*dfe0*/  UMOV UR8, UR18 ;  /* 0x0000001200087c82 */ /* 0x001fe20008000000 */
[----:B------:R-:W-:Y:S02]  /*dff0*/  UMOV UR11, UR21 ;  /* 0x00000015000b7c82 */ /* 0x000fe40008000000 */
[----:B------:R0:W-:Y:S02]  /*e000*/  UTMALDG.3D [UR8], [UR28], desc[UR16] ;  /* 0x000010081c0075b4 */ /* 0x0001e40008011000 */
[----:B0-----:R-:W-:Y:S05]  /*e010*/  @P4 BRA `(.L_x_272) ;  /* 0xfffffffc00444947 */ /* 0x001fea000383ffff */
.L_x_268:
[----:B------:R-:W-:Y:S05]  /*e020*/  BSYNC B1 ;  /* 0x0000000000017941 */ /* 0x000fea0003800000 */
.L_x_267:
[----:B------:R-:W2:Y:S01]  /*e030*/  LDL.LU R15, [R1] ;  /* 0x00000000010f7983 */ /* 0x000ea20000300800 */
[----:B------:R-:W-:Y:S01]  /*e040*/  LOP3.LUT P5, RZ, R9, 0xff, RZ, 0xc0, !PT ;  /* 0x000000ff09ff7812 */ /* 0x000fe200078ac0ff */
[----:B------:R-:W-:Y:S01]  /*e050*/  VIADD R8, R8, UR19 ;  /* 0x0000001308087c36 */ /* 0x000fe20008000000 */
[----:B------:R-:W-:Y:S01]  /*e060*/  ULDC.64 UR8, c[0x0][0x650] ;  /* 0x0001940000087ab9 */ /* 0x000fe20000000a00 */
[----:B------:R-:W3:Y:S01]  /*e070*/  LDL.LU R13, [R1+0x4] ;  /* 0x00000400010d7983 */ /* 0x000ee20000300800 */
[----:B------:R-:W-:Y:S01]  /*e080*/  IMAD.U32 R5, RZ, RZ, UR19 ;  /* 0x00000013ff057e24 */ /* 0x000fe2000f8e00ff */
[----:B------:R-:W-:Y:S01]  /*e090*/  UISETP.GE.U32.AND UP0, UPT, UR19, 0x5, UPT ;  /* 0x000000051300788c */ /* 0x000fe2000bf06070 */
[----:B------:R-:W-:Y:S01]  /*e0a0*/  ISETP.GT.U32.AND P1, PT, R8, 0x4, PT ;  /* 0x000000040800780c */ /* 0x000fe20003f24070 */
[----:B------:R-:W-:Y:S01]  /*e0b0*/  BSSY B1, `(.L_x_273) ;  /* 0x000006c000017945 */ /* 0x000fe20003800000 */
[----:B------:R-:W-:Y:S01]  /*e0c0*/  IMAD.MOV.U32 R6, RZ, RZ, -0x1 ;  /* 0xffffffffff067424 */ /* 0x000fe200078e00ff */
[----:B------:R-:W-:Y:S01]  /*e0d0*/  PRMT R9, RZ, 0x7610, R9 ;  /* 0x00007610ff097816 */ /* 0x000fe20000000009 */
[----:B------:R-:W-:Y:S01]  /*e0e0*/  IMAD.MOV.U32 R11, RZ, RZ, -0x1 ;  /* 0xffffffffff0b7424 */ /* 0x000fe200078e00ff */
[----:B------:R-:W-:-:S02]  /*e0f0*/  ISETP.LT.U32.AND P1, PT, R5, 0x5, P1 ;  /* 0x000000050500780c */ /* 0x000fc40000f21070 */
[----:B------:R-:W0:Y:S01]  /*e100*/  @P5 S2R R3, SR_CgaCtaId ;  /* 0x0000000000035919 */ /* 0x000e220000008800 */
[----:B------:R-:W-:Y:S02]  /*e110*/  @P5 MOV R2, 0x400 ;  /* 0x0000040000025802 */ /* 0x000fe40000000f00 */
[----:B------:R-:W-:Y:S02]  /*e120*/  PLOP3.LUT P4, PT, PT, PT, UP0, 0x80, 0x0 ;  /* 0x000000000000781c */ /* 0x000fe40003f8f008 */
[----:B0-----:R-:W-:Y:S01]  /*e130*/  @P5 LEA R4, R3, R2, 0x18 ;  /* 0x0000000203045211 */ /* 0x001fe200078ec0ff */
[----:B------:R-:W-:-:S03]  /*e140*/  IMAD.WIDE.U32 R2, R8, -0x33333333, RZ ;  /* 0xcccccccd08027825 */ /* 0x000fc600078e00ff */
[----:B------:R0:W-:Y:S02]  /*e150*/  @P5 SYNCS.ARRIVE.TRANS64.A1T0 RZ, [R4+URZ+0x68], RZ ;  /* 0x000068ff04ff59a7 */ /* 0x0001e4000810003f */
[----:B------:R-:W-:Y:S02]  /*e160*/  SHF.R.U32.HI R5, RZ, 0x2, R3 ;  /* 0x00000002ff057819 */ /* 0x000fe40000011603 */
[----:B------:R-:W-:Y:S02]  /*e170*/  SEL R3, RZ, 0x1, !P1 ;  /* 0x00000001ff037807 */ /* 0x000fe40004800000 */
[----:B------:R-:W-:Y:S01]  /*e180*/  PRMT R2, RZ, 0x7610, R2 ;  /* 0x00007610ff027816 */ /* 0x000fe20000000002 */
[----:B------:R-:W-:Y:S01]  /*e190*/  IMAD R8, R5, -0x5, R8 ;  /* 0xfffffffb05087824 */ /* 0x000fe200078e0208 */
[----:B------:R-:W-:-:S04]  /*e1a0*/  LOP3.LUT R0, R0, R3, RZ, 0x3c, !PT ;  /* 0x0000000300007212 */ /* 0x000fc800078e3cff */
[----:B------:R-:W-:Y:S01]  /*e1b0*/  @P4 LOP3.LUT R0, R0, 0x1, R5, 0x78, !PT ;  /* 0x0000000100004812 */ /* 0x000fe200078e7805 */
[----:B------:R-:W-:Y:S01]  /*e1c0*/  IMAD.MOV.U32 R5, RZ, RZ, -0x1 ;  /* 0xffffffffff057424 */ /* 0x000fe200078e00ff */
[----:B---3--:R-:W-:-:S04]  /*e1d0*/  IADD3 R13, P5, R13, UR22, RZ ;  /* 0x000000160d0d7c10 */ /* 0x008fc8000ffbe0ff */
[----:B--2---:R-:W-:Y:S01]  /*e1e0*/  IADD3.X R15, R15, UR13, RZ, P5, !PT ;  /* 0x0000000d0f0f7c10 */ /* 0x004fe2000affe4ff */
[----:B------:R0:W-:Y:S01]  /*e1f0*/  STL [R1+0x4], R13 ;  /* 0x0000040d01007387 */ /* 0x0001e20000100800 */
[----:B------:R-:W-:-:S03]  /*e200*/  ISETP.GE.U32.AND P1, PT, R13, UR8, PT ;  /* 0x000000080d007c0c */ /* 0x000fc6000bf26070 */
[----:B------:R0:W-:Y:S01]  /*e210*/  STL [R1], R15 ;  /* 0x0000000f01007387 */ /* 0x0001e20000100800 */
[----:B------:R-:W-:-:S13]  /*e220*/  ISETP.GE.U32.AND.EX P1, PT, R15, UR9, PT, P1 ;  /* 0x000000090f007c0c */ /* 0x000fda000bf26110 */
[----:B0-----:R-:W-:Y:S05]  /*e230*/  @P1 BRA `(.L_x_274) ;  /* 0x00000004004c1947 */ /* 0x001fea0003800000 */
[----:B------:R-:W-:Y:S01]  /*e240*/  ULDC.64 UR8, c[0x0][0x628] ;  /* 0x00018a0000087ab9 */ /* 0x000fe20000000a00 */
[----:B------:R-:W0:Y:S01]  /*e250*/  S2R R12, SR_CTAID.X ;  /* 0x00000000000c7919 */ /* 0x000e220000002500 */
[----:B------:R-:W-:Y:S01]  /*e260*/  ISETP.NE.U32.AND P1, PT, RZ, UR8, PT ;  /* 0x00000008ff007c0c */ /* 0x000fe2000bf25070 */
[----:B------:R-:W-:Y:S01]  /*e270*/  ULDC UR11, c[0x0][0x630] ;  /* 0x00018c00000b7ab9 */ /* 0x000fe20000000800 */
[----:B------:R-:W-:Y:S01]  /*e280*/  IMAD.MOV.U32 R2, RZ, RZ, R13 ;  /* 0x000000ffff027224 */ /* 0x000fe200078e000d */
[----:B------:R-:W1:Y:S01]  /*e290*/  S2R R10, SR_CTAID.Y ;  /* 0x00000000000a7919 */ /* 0x000e620000002600 */
[----:B------:R-:W-:Y:S01]  /*e2a0*/  ISETP.NE.AND.EX P1, PT, RZ, UR9, PT, P1 ;  /* 0x00000009ff007c0c */ /* 0x000fe2000bf25310 */
[----:B------:R-:W-:-:S12]  /*e2b0*/  IMAD.MOV.U32 R3, RZ, RZ, R15 ;  /* 0x000000ffff037224 */ /* 0x000fd800078e000f */
[----:B------:R-:W-:Y:S05]  /*e2c0*/  @!P1 BRA `(.L_x_275) ;  /* 0x0000000000289947 */ /* 0x000fea0003800000 */
[----:B------:R-:W-:Y:S02]  /*e2d0*/  ULDC UR10, c[0x0][0x634] ;  /* 0x00018d00000a7ab9 */ /* 0x000fe40000000800 */
[----:B------:R-:W-:-:S05]  /*e2e0*/  IADD3 R7, P1, R13, UR10, RZ ;  /* 0x0000000a0d077c10 */ /* 0x000fca000ff3e0ff */
[----:B------:R-:W-:-:S04]  /*e2f0*/  IMAD.X R11, RZ, RZ, R15, P1 ;  /* 0x000000ffff0b7224 */ /* 0x000fc800008e060f */
[----:B------:R-:W-:-:S04]  /*e300*/  IMAD.WIDE.U32 R4, R11, UR8, RZ ;  /* 0x000000080b047c25 */ /* 0x000fc8000f8e00ff */
[----:B------:R-:W-:-:S04]  /*e310*/  IMAD.WIDE.U32 R4, P1, R7, UR9, R4 ;  /* 0x0000000907047c25 */ /* 0x000fc8000f820004 */
[----:B------:R-:W-:-:S04]  /*e320*/  IMAD.WIDE.U32 R6, R7, UR8, RZ ;  /* 0x0000000807067c25 */ /* 0x000fc8000f8e00ff */
[----:B------:R-:W-:Y:S01]  /*e330*/  IMAD.X R3, RZ, RZ, RZ, P1 ;  /* 0x000000ffff037224 */ /* 0x000fe200008e06ff */
[----:B------:R-:W-:Y:S01]  /*e340*/  IADD3 RZ, P1, R7, R4, RZ ;  /* 0x0000000407ff7210 */ /* 0x000fe20007f3e0ff */
[----:B------:R-:W-:-:S04]  /*e350*/  IMAD.MOV.U32 R2, RZ, RZ, R5 ;  /* 0x000000ffff027224 */ /* 0x000fc800078e0005 */
[----:B------:R-:W-:-:S08]  /*e360*/  IMAD.WIDE.U32.X R2, R11, UR9, R2, P1 ;  /* 0x000000090b027c25 */ /* 0x000fd000088e0402 */
.L_x_275:
[--C-:B------:R-:W-:Y:S01]  /*e370*/  SHF.R.U64 R11, R2, UR11, R3.reuse ;  /* 0x0000000b020b7c19 */ /* 0x100fe20008001203 */
[----:B------:R-:W-:Y:S01]  /*e380*/  ULDC.64 UR8, c[0x0][0x620] ;  /* 0x0001880000087ab9 */ /* 0x000fe20000000a00 */
[----:B------:R-:W-:Y:S01]  /*e390*/  SHF.R.U32.HI R2, RZ, UR11, R3 ;  /* 0x0000000bff027c19 */ /* 0x000fe20008011603 */
[----:B------:R-:W-:Y:S01]  /*e3a0*/  IMAD.MOV.U32 R3, RZ, RZ, R15 ;  /* 0x000000ffff037224 */ /* 0x000fe200078e000f */
[----:B------:R-:W-:Y:S01]  /*e3b0*/  IADD3 R5, P1, RZ, -R11, RZ ;  /* 0x8000000bff057210 */ /* 0x000fe20007f3e0ff */
[----:B------:R-:W2:Y:S01]  /*e3c0*/  LDC R7, c[0x0][0x144] ;  /* 0x00005100ff077b82 */ /* 0x000ea20000000800 */
[----:B0-----:R-:W-:Y:S01]  /*e3d0*/  I2FP.F32.U32 R6, R12 ;  /* 0x0000000c00067245 */ /* 0x001fe20000201000 */
[----:B------:R-:W-:Y:S01]  /*e3e0*/  ULDC.64 UR14, c[0x0][0x640] ;  /* 0x00019000000e7ab9 */ /* 0x000fe20000000a00 */
[----:B------:R-:W-:Y:S01]  /*e3f0*/  ULDC UR10, c[0x0][0x608] ;  /* 0x00018200000a7ab9 */ /* 0x000fe20000000800 */
[----:B------:R-:W-:Y:S01]  /*e400*/  IMAD.X R2, RZ, RZ, ~R2, P1 ;  /* 0x000000ffff027224 */ /* 0x000fe200008e0e02 */
[----:B------:R-:W-:-:S03]  /*e410*/  ISETP.NE.U32.AND P1, PT, RZ, UR14, PT ;  /* 0x0000000eff007c0c */ /* 0x000fc6000bf25070 */
[----:B------:R-:W-:Y:S01]  /*e420*/  IMAD R4, R2, UR8, RZ ;  /* 0x0000000802047c24 */ /* 0x000fe2000f8e02ff */
[----:B------:R-:W0:Y:S01]  /*e430*/  LDC R15, c[0x0][0x148] ;  /* 0x00005200ff0f7b82 */ /* 0x000e220000000800 */
[----:B------:R-:W-:Y:S01]  /*e440*/  IMAD.MOV.U32 R2, RZ, RZ, R13 ;  /* 0x000000ffff027224 */ /* 0x000fe200078e000d */
[----:B------:R-:W-:-:S03]  /*e450*/  ISETP.NE.AND.EX P1, PT, RZ, UR15, PT, P1 ;  /* 0x0000000fff007c0c */ /* 0x000fc6000bf25310 */
[----:B------:R-:W-:Y:S01]  /*e460*/  IMAD.WIDE.U32 R2, R5, UR8, R2 ;  /* 0x0000000805027c25 */ /* 0x000fe2000f8e0002 */
[----:B------:R-:W-:-:S03]  /*e470*/  ULDC UR8, c[0x0][0x150] ;  /* 0x0000540000087ab9 */ /* 0x000fc60000000800 */
[----:B------:R-:W-:Y:S01]  /*e480*/  FMUL R6, R6, UR8 ;  /* 0x0000000806067c20 */ /* 0x000fe20008400000 */
[----:B------:R-:W-:Y:S01]  /*e490*/  IMAD R5, R5, UR9, R4 ;  /* 0x0000000905057c24 */ /* 0x000fe2000f8e0204 */
[----:B------:R-:W-:Y:S01]  /*e4a0*/  ULDC UR8, c[0x0][0x618] ;  /* 0x0001860000087ab9 */ /* 0x000fe20000000800 */
[----:B------:R-:W-:Y:S02]  /*e4b0*/  ULDC UR9, c[0x0][0x154] ;  /* 0x0000550000097ab9 */ /* 0x000fe40000000800 */
[----:B------:R-:W-:Y:S01]  /*e4c0*/  IMAD.IADD R3, R3, 0x1, R5 ;  /* 0x0000000103037824 */ /* 0x000fe200078e0205 */
[----:B------:R-:W3:Y:S04]  /*e4d0*/  F2I.U32.TRUNC.NTZ R6, R6 ;  /* 0x0000000600067305 */ /* 0x000ee8000020f000 */
[----:B------:R-:W-:-:S02]  /*e4e0*/  SHF.R.U64 R13, R2, UR8, R3 ;  /* 0x00000008020d7c19 */ /* 0x000fc40008001203 */
[----:B-1----:R-:W-:-:S05]  /*e4f0*/  I2FP.F32.U32 R2, R10 ;  /* 0x0000000a00027245 */ /* 0x002fca0000201000 */
[----:B------:R-:W-:Y:S01]  /*e500*/  FMUL R4, R2, UR9 ;  /* 0x0000000902047c20 */ /* 0x000fe20008400000 */
[----:B------:R-:W-:Y:S01]  /*e510*/  SHF.R.U32.HI R2, RZ, UR8, R3 ;  /* 0x00000008ff027c19 */ /* 0x000fe20008011603 */
[----:B------:R-:W-:Y:S02]  /*e520*/  ULDC UR8, c[0x0][0x658] ;  /* 0x0001960000087ab9 */ /* 0x000fe40000000800 */
[----:B------:R1:W4:Y:S01]  /*e530*/  F2I.U32.TRUNC.NTZ R18, R4 ;  /* 0x0000000400127305 */ /* 0x000322000020f000 */
[----:B------:R-:W-:Y:S01]  /*e540*/  SHF.R.U64 R16, R13, UR10, R2 ;  /* 0x0000000a0d107c19 */ /* 0x000fe20008001202 */
[----:B---3--:R-:W-:Y:S01]  /*e550*/  IMAD.MOV R6, RZ, RZ, -R6 ;  /* 0x000000ffff067224 */ /* 0x008fe200078e0a06 */
[----:B------:R-:W-:-:S03]  /*e560*/  SHF.R.U32.HI R3, RZ, UR10, R2 ;  /* 0x0000000aff037c19 */ /* 0x000fc60008011602 */
[----:B--2---:R-:W-:Y:S01]  /*e570*/  IMAD R19, R7, R6, R12 ;  /* 0x0000000607137224 */ /* 0x004fe200078e020c */
[--C-:B------:R-:W-:Y:S02]  /*e580*/  SHF.R.U64 R14, R16, UR8, R3.reuse ;  /* 0x00000008100e7c19 */ /* 0x100fe40008001203 */
[----:B------:R-:W-:-:S03]  /*e590*/  SHF.R.U32.HI R3, RZ, UR8, R3 ;  /* 0x00000008ff037c19 */ /* 0x000fc60008011603 */
[----:B------:R-:W-:Y:S01]  /*e5a0*/  IMAD.MOV.U32 R2, RZ, RZ, R14 ;  /* 0x000000ffff027224 */ /* 0x000fe200078e000e */
[----:B-1--4-:R-:W-:Y:S06]  /*e5b0*/  @!P1 BRA `(.L_x_276) ;  /* 0x0000000000289947 */ /* 0x012fec0003800000 */
        /* <DEDUP_REMOVED lines=10> */
.L_x_276:
[----:B------:R-:W-:Y:S01]  /*e660*/  ULDC UR8, c[0x0][0x648] ;  /* 0x0001920000087ab9 */ /* 0x000fe20000000800 */
[----:B------:R-:W-:Y:S01]  /*e670*/  IMAD.MOV R18, RZ, RZ, -R18 ;  /* 0x000000ffff127224 */ /* 0x000fe200078e0a12 */
[----:B------:R-:W-:Y:S01]  /*e680*/  SHF.R.U64 R3, R2, UR8, R3 ;  /* 0x0000000802037c19 */ /* 0x000fe20008001203 */
[----:B------:R-:W-:Y:S01]  /*e690*/  ULDC UR8, c[0x0][0x638] ;  /* 0x00018e0000087ab9 */ /* 0x000fe20000000800 */
[----:B------:R-:W-:Y:S01]  /*e6a0*/  LOP3.LUT R2, R16, UR7, RZ, 0xc0, !PT ;  /* 0x0000000710027c12 */ /* 0x000fe2000f8ec0ff */
[----:B0-----:R-:W-:Y:S01]  /*e6b0*/  @P3 IMAD R19, R15, R18, R10 ;  /* 0x000000120f133224 */ /* 0x001fe200078e020a */
[----:B------:R-:W-:Y:S01]  /*e6c0*/  LOP3.LUT R13, R13, UR4, RZ, 0xc0, !PT ;  /* 0x000000040d0d7c12 */ /* 0x000fe2000f8ec0ff */
[----:B------:R-:W-:Y:S01]  /*e6d0*/  IMAD.MOV R5, RZ, RZ, -R3 ;  /* 0x000000ffff057224 */ /* 0x000fe200078e0a03 */
[----:B------:R-:W-:Y:S01]  /*e6e0*/  ULDC UR9, c[0x0][0x610] ;  /* 0x0001840000097ab9 */ /* 0x000fe20000000800 */
[----:B------:R-:W-:Y:S02]  /*e6f0*/  IMAD R2, R3, UR5, R2 ;  /* 0x0000000503027c24 */ /* 0x000fe4000f8e0202 */
[----:B------:R-:W-:Y:S01]  /*e700*/  IMAD R14, R5, UR8, R14 ;  /* 0x00000008050e7c24 */ /* 0x000fe2000f8e020e */
[----:B------:R-:W-:Y:S01]  /*e710*/  ULDC UR8, c[0x0][0x600] ;  /* 0x0001800000087ab9 */ /* 0x000fe20000000800 */
[----:B------:R-:W-:-:S02]  /*e720*/  IMAD R5, R2, UR9, R19 ;  /* 0x0000000902057c24 */ /* 0x000fc4000f8e0213 */
[----:B------:R-:W-:Y:S02]  /*e730*/  IMAD R14, R14, UR8, R13 ;  /* 0x000000080e0e7c24 */ /* 0x000fe4000f8e020d */
[----:B------:R-:W-:-:S03]  /*e740*/  IMAD.MOV.U32 R2, RZ, RZ, 0x1 ;  /* 0x00000001ff027424 */ /* 0x000fc600078e00ff */
[----:B------:R-:W-:Y:S02]  /*e750*/  SEL R6, R14, R5, !P3 ;  /* 0x000000050e067207 */ /* 0x000fe40005800000 */
[----:B------:R-:W-:-:S07]  /*e760*/  SEL R5, R5, R14, !P3 ;  /* 0x0000000e05057207 */ /* 0x000fce0005800000 */
.L_x_274:
[----:B------:R-:W-:Y:S05]  /*e770*/  BSYNC B1 ;  /* 0x0000000000017941 */ /* 0x000fea0003800000 */
.L_x_273:
[----:B------:R-:W-:-:S13]  /*e780*/  LOP3.LUT P1, RZ, R2, 0xff, RZ, 0xc0, !PT ;  /* 0x000000ff02ff7812 */ /* 0x000fda000782c0ff */
[----:B------:R-:W-:Y:S05]  /*e790*/  @P1 BRA `(.L_x_277) ;  /* 0xfffffff400301947 */ /* 0x000fea000383ffff */
[----:B------:R-:W-:Y:S05]  /*e7a0*/  BSYNC B0 ;  /* 0x0000000000007941 */ /* 0x000fea0003800000 */
.L_x_265:
[----:B------:R-:W-:-:S03]  /*e7b0*/  UMOV UR8, 0xffffffff ;  /* 0xffffffff00087882 */ /* 0x000fc60000000000 */
[----:B------:R-:W-:Y:S05]  /*e7c0*/  BRA.DIV UR8, `(.L_x_278) ;  /* 0x0000000608447947 */ /* 0x000fea000b800000 */
[----:B------:R-:W-:-:S13]  /*e7d0*/  ELECT P0, URZ, PT ;  /* 0x00000000003f782f */ /* 0x000fda0003800000 */
.L_x_293:
[----:B------:R-:W-:Y:S04]  /*e7e0*/  BSSY B0, `(.L_x_279) ;  /* 0x0000035000007945 */ /* 0x000fe80003800000 */
[----:B------:R-:W-:Y:S05]  /*e7f0*/  @!P0 BRA `(.L_x_280) ;  /* 0x0000000000cc8947 */ /* 0x000fea0003800000 */
[----:B------:R-:W-:-:S04]  /*e800*/  ULOP3.LUT UR8, UR6, 0x2, URZ, 0xfc, !UPT ;  /* 0x0000000206087892 */ /* 0x000fc8000f8efc3f */
[----:B------:R-:W-:-:S06]  /*e810*/  UISETP.NE.AND UP0, UPT, UR8, 0x3, UPT ;  /* 0x000000030800788c */ /* 0x000fcc000bf05270 */
[----:B------:R-:W-:-:S13]  /*e820*/  PLOP3.LUT P0, PT, PT, PT, UP0, 0x80, 0x0 ;  /* 0x000000000000781c */ /* 0x000fda0003f0f008 */
[----:B------:R-:W-:Y:S05]  /*e830*/  @!P0 BRA `(.L_x_281) ;  /* 0x0000000000048947 */ /* 0x000fea0003800000 */
[----:B------:R-:W-:Y:S01]  /*e840*/  BPT.TRAP 0x1 ;  /* 0x000000040000795c */ /* 0x000fe20000300000 */
.L_x_281:
[----:B------:R-:W0:Y:S01]  /*e850*/  S2R R3, SR_CgaCtaId ;  /* 0x0000000000037919 */ /* 0x000e220000008800 */
[----:B------:R-:W-:-:S04]  /*e860*/  MOV R2, 0x400 ;  /* 0x0000040000027802 */ /* 0x000fc80000000f00 */
[----:B0-----:R-:W-:Y:S02]  /*e870*/  LEA R3, R3, R2, 0x18 ;  /* 0x0000000203037211 */ /* 0x001fe400078ec0ff */
[----:B------:R-:W-:-:S03]  /*e880*/  SHF.L.U32 R2, R0, 0x1f, RZ ;  /* 0x0000001f00027819 */ /* 0x000fc600000006ff */
[----:B------:R-:W-:-:S04]  /*e890*/  VIADD R3, R3, 0x28 ;  /* 0x0000002803037836 */ /* 0x000fc80000000000 */
[C---:B------:R-:W-:Y:S02]  /*e8a0*/  IMAD R7, R8.reuse, 0x8, R3 ;  /* 0x0000000808077824 */ /* 0x040fe400078e0203 */
[----:B------:R-:W-:Y:S02]  /*e8b0*/  VIADD R8, R8, 0x1 ;  /* 0x0000000108087836 */ /* 0x000fe40000000000 */
[----:B------:R-:W0:Y:S03]  /*e8c0*/  SYNCS.PHASECHK.TRANS64.TRYWAIT P0, [R7+URZ], R2 ;  /* 0x00000002070075a7 */ /* 0x000e26000800017f */
[----:B------:R-:W-:-:S04]  /*e8d0*/  ISETP.NE.AND P1, PT, R8, 0x5, PT ;  /* 0x000000050800780c */ /* 0x000fc80003f25270 */
[----:B------:R-:W-:Y:S02]  /*e8e0*/  SEL R5, RZ, 0x1, P1 ;  /* 0x00000001ff057807 */ /* 0x000fe40000800000 */
[----:B------:R-:W-:Y:S02]  /*e8f0*/  SEL R8, R8, RZ, P1 ;  /* 0x000000ff08087207 */ /* 0x000fe40000800000 */
[----:B------:R-:W-:-:S03]  /*e900*/  LOP3.LUT R5, R0, R5, RZ, 0x3c, !PT ;  /* 0x0000000500057212 */ /* 0x000fc600078e3cff */
[----:B------:R-:W-:Y:S01]  /*e910*/  IMAD R9, R8, 0x8, R3 ;  /* 0x0000000808097824 */ /* 0x000fe200078e0203 */
[----:B------:R-:W-:Y:S01]  /*e920*/  SHF.L.U32 R4, R5, 0x1f, RZ ;  /* 0x0000001f05047819 */ /* 0x000fe200000006ff */
[----:B0-----:R-:W-:Y:S06]  /*e930*/  @!P0 BRA `(.L_x_282) ;  /* 0x00000004000c8947 */ /* 0x001fec0003800000 */
.L_x_294:
[----:B------:R-:W1:Y:S01]  /*e940*/  SYNCS.PHASECHK.TRANS64.TRYWAIT P0, [R9+URZ], R4 ;  /* 0x00000004090075a7 */ /* 0x000e62000800017f */
[----:B------:R-:W-:-:S05]  /*e950*/  VIADD R0, R8, 0x1 ;  /* 0x0000000108007836 */ /* 0x000fca0000000000 */
[----:B------:R-:W-:-:S04]  /*e960*/  ISETP.NE.AND P1, PT, R0, 0x5, PT ;  /* 0x000000050000780c */ /* 0x000fc80003f25270 */
[----:B0-----:R-:W-:Y:S02]  /*e970*/  SEL R2, RZ, 0x1, P1 ;  /* 0x00000001ff027807 */ /* 0x001fe40000800000 */
[----:B------:R-:W-:Y:S02]  /*e980*/  SEL R0, R0, RZ, P1 ;  /* 0x000000ff00007207 */ /* 0x000fe40000800000 */
[----:B------:R-:W-:-:S03]  /*e990*/  LOP3.LUT R7, R5, R2, RZ, 0x3c, !PT ;  /* 0x0000000205077212 */ /* 0x000fc600078e3cff */
[----:B------:R-:W-:Y:S01]  /*e9a0*/  IMAD R6, R0, 0x8, R3 ;  /* 0x0000000800067824 */ /* 0x000fe200078e0203 */
[----:B------:R-:W-:Y:S01]  /*e9b0*/  SHF.L.U32 R5, R7, 0x1f, RZ ;  /* 0x0000001f07057819 */ /* 0x000fe200000006ff */
[----:B-1----:R-:W-:Y:S06]  /*e9c0*/  @!P0 BRA `(.L_x_283) ;  /* 0x0000000000fc8947 */ /* 0x002fec0003800000 */
.L_x_295:
[----:B------:R-:W1:Y:S01]  /*e9d0*/  SYNCS.PHASECHK.TRANS64.TRYWAIT P0, [R6+URZ], R5 ;  /* 0x00000005060075a7 */ /* 0x000e62000800017f */
[----:B------:R-:W-:-:S05]  /*e9e0*/  VIADD R0, R0, 0x1 ;  /* 0x0000000100007836 */ /* 0x000fca0000000000 */
[----:B------:R-:W-:-:S04]  /*e9f0*/  ISETP.NE.AND P1, PT, R0, 0x5, PT ;  /* 0x000000050000780c */ /* 0x000fc80003f25270 */
[----:B------:R-:W-:Y:S02]  /*ea00*/  SEL R2, RZ, 0x1, P1 ;  /* 0x00000001ff027807 */ /* 0x000fe40000800000 */
[----:B------:R-:W-:Y:S02]  /*ea10*/  SEL R0, R0, RZ, P1 ;  /* 0x000000ff00007207 */ /* 0x000fe40000800000 */
[----:B------:R-:W-:-:S03]  /*ea20*/  LOP3.LUT R7, R7, R2, RZ, 0x3c, !PT ;  /* 0x0000000207077212 */ /* 0x000fc600078e3cff */
[----:B0-----:R-:W-:Y:S01]  /*ea30*/  IMAD R9, R0, 0x8, R3 ;  /* 0x0000000800097824 */ /* 0x001fe200078e0203 */
[----:B------:R-:W-:Y:S01]  /*ea40*/  SHF.L.U32 R4, R7, 0x1f, RZ ;  /* 0x0000001f07047819 */ /* 0x000fe200000006ff */
[----:B-1----:R-:W-:Y:S06]  /*ea50*/  @!P0 BRA `(.L_x_284) ;  /* 0x0000000000ec8947 */ /* 0x002fec0003800000 */
.L_x_296:
[----:B------:R-:W1:Y:S01]  /*ea60*/  SYNCS.PHASECHK.TRANS64.TRYWAIT P0, [R9+URZ], R4 ;  /* 0x00000004090075a7 */ /* 0x000e62000800017f */
[----:B------:R-:W-:-:S05]  /*ea70*/  VIADD R0, R0, 0x1 ;  /* 0x0000000100007836 */ /* 0x000fca0000000000 */
[----:B------:R-:W-:-:S04]  /*ea80*/  ISETP.NE.AND P1, PT, R0, 0x5, PT ;  /* 0x000000050000780c */ /* 0x000fc80003f25270 */
[----:B------:R-:W-:Y:S02]  /*ea90*/  SEL R2, RZ, 0x1, P1 ;  /* 0x00000001ff027807 */ /* 0x000fe40000800000 */
[----:B------:R-:W-:Y:S02]  /*eaa0*/  SEL R0, R0, RZ, P1 ;  /* 0x000000ff00007207 */ /* 0x000fe40000800000 */
[----:B------:R-:W-:Y:S01]  /*eab0*/  LOP3.LUT R2, R7, R2, RZ, 0x3c, !PT ;  /* 0x0000000207027212 */ /* 0x000fe200078e3cff */
[----:B-1----:R-:W-:Y:S06]  /*eac0*/  @!P0 BRA `(.L_x_285) ;  /* 0x0000000000e48947 */ /* 0x002fec0003800000 */
.L_x_297:
[----:B------:R-:W-:Y:S01]  /*ead0*/  IMAD R3, R0, 0x8, R3 ;  /* 0x0000000800037824 */ /* 0x000fe200078e0203 */
[----:B------:R-:W-:-:S07]  /*eae0*/  SHF.L.U32 R0, R2, 0x1f, RZ ;  /* 0x0000001f02007819 */ /* 0x000fce00000006ff */
.L_x_286:
[----:B--2---:R2:W3:Y:S02]  /*eaf0*/  SYNCS.PHASECHK.TRANS64.TRYWAIT P0, [R3+URZ], R0 ;  /* 0x00000000030075a7 */ /* 0x0044e4000800017f */
[----:B---3--:R-:W-:Y:S05]  /*eb00*/  @!P0 NANOSLEEP.SYNCS 0x989680 ;  /* 0x009896800000895d */ /* 0x008fea0003900000 */
[----:B------:R-:W3:Y:S02]  /*eb10*/  @!P0 SYNCS.PHASECHK.TRANS64 P0, [R3+URZ], R0 ;  /* 0x00000000030085a7 */ /* 0x000ee4000800007f */
[----:B---3--:R-:W-:Y:S05]  /*eb20*/  @!P0 BRA `(.L_x_286) ;  /* 0xfffffffc00f08947 */ /* 0x008fea000383ffff */
.L_x_280:
[----:B------:R-:W-:Y:S05]  /*eb30*/  BSYNC B0 ;  /* 0x0000000000007941 */ /* 0x000fea0003800000 */
.L_x_279:
[----:B------:R-:W-:Y:S05]  /*eb40*/  EXIT ;  /* 0x000000000000794d */ /* 0x000fea0003800000 */
.L_x_17:
[----:B-1----:R-:W-:-:S04]  /*eb50*/  IMAD.U32 R3, RZ, RZ, UR5 ;  /* 0x00000005ff037e24 */ /* 0x002fc8000f8e00ff */
[----:B------:R1:W2:Y:S03]  /*eb60*/  SYNCS.PHASECHK.TRANS64.TRYWAIT P0, [R3+URZ], R0 ;  /* 0x00000000030075a7 */ /* 0x0002a6000800017f */
[----:B--2---:R-:W-:Y:S05]  /*eb70*/  @!P0 NANOSLEEP.SYNCS 0x989680 ;  /* 0x009896800000895d */ /* 0x004fea0003900000 */
[----:B------:R-:W2:Y:S02]  /*eb80*/  @!P0 SYNCS.PHASECHK.TRANS64 P0, [R3+URZ], R0 ;  /* 0x00000000030085a7 */ /* 0x000ea4000800007f */
[----:B--2---:R-:W-:Y:S05]  /*eb90*/  @!P0 BRA `(.L_x_17) ;  /* 0xfffffffc00ec8947 */ /* 0x004fea000383ffff */
[----:B------:R-:W-:Y:S05]  /*eba0*/  BRA `(.L_x_16) ;  /* 0xffffff2c00787947 */ /* 0x000fea000383ffff */
.L_x_23:
[----:B-1----:R-:W-:-:S04]  /*ebb0*/  IMAD.U32 R226, RZ, RZ, UR18 ;  /* 0x00000012ffe27e24 */ /* 0x002fc8000f8e00ff */
[----:B------:R1:W2:Y:S03]  /*ebc0*/  SYNCS.PHASECHK.TRANS64.TRYWAIT P0, [R226+URZ], R225 ;  /* 0x000000e1e20075a7 */ /* 0x0002a6000800017f */
[----:B--2---:R-:W-:Y:S05]  /*ebd0*/  @!P0 NANOSLEEP.SYNCS 0x989680 ;  /* 0x009896800000895d */ /* 0x004fea0003900000 */
[----:B------:R-:W2:Y:S02]  /*ebe0*/  @!P0 SYNCS.PHASECHK.TRANS64 P0, [R226+URZ], R225 ;  /* 0x000000e1e20085a7 */ /* 0x000ea4000800007f */
[----:B--2---:R-:W-:Y:S05]  /*ebf0*/  @!P0 BRA `(.L_x_23) ;  /* 0xfffffffc00ec8947 */ /* 0x004fea000383ffff */
[----:B------:R-:W-:Y:S05]  /*ec00*/  BRA `(.L_x_22) ;  /* 0xffffff40008c7947 */ /* 0x000fea000383ffff */
.L_x_266:
[----:B------:R-:W-:Y:S01]  /*ec10*/  BSSY B1, `(.L_x_287) ;  /* 0x0000006000017945 */ /* 0x000fe20003800000 */
[----:B------:R-:W-:-:S07]  /*ec20*/  IMAD.MOV.U32 R2, RZ, RZ, -0x1 ;  /* 0xffffffffff027424 */ /* 0x000fce00078e00ff */
[----:B------:R-:W-:Y:S05]  /*ec30*/  WARPSYNC.COLLECTIVE R2, `(.L_x_288) ;  /* 0x00000000020c7348 */ /* 0x000fea0003c00000 */
[----:B------:R-:W-:Y:S02]  /*ec40*/  ELECT P1, UR62, PT ;  /* 0x00000000003e782f */ /* 0x000fe40003820000 */
[----:B------:R-:W-:Y:S01]  /*ec50*/  MOV R2, UR62 ;  /* 0x0000003e00027c02 */ /* 0x000fe20008000f00 */
[----:B------:R-:W-:Y:S10]  /*ec60*/  ENDCOLLECTIVE ;  /* 0x000000000000791b */ /* 0x000ff40003800000 */
.L_x_288:
[----:B------:R-:W-:Y:S05]  /*ec70*/  BSYNC B1 ;  /* 0x0000000000017941 */ /* 0x000fea0003800000 */
.L_x_287:
[----:B------:R-:W-:Y:S05]  /*ec80*/  BRA `(.L_x_289) ;  /* 0xfffffff000007947 */ /* 0x000fea000383ffff */
.L_x_269:
[----:B-1----:R1:W2:Y:S02]  /*ec90*/  SYNCS.PHASECHK.TRANS64.TRYWAIT P1, [R13+URZ+0x28], R4 ;  /* 0x000028040d0075a7 */ /* 0x0022a4000802017f */
[----:B--2---:R-:W-:Y:S05]  /*eca0*/  @!P1 NANOSLEEP.SYNCS 0x989680 ;  /* 0x009896800000995d */ /* 0x004fea0003900000 */
[----:B------:R-:W2:Y:S02]  /*ecb0*/  @!P1 SYNCS.PHASECHK.TRANS64 P1, [R13+URZ+0x28], R4 ;  /* 0x000028040d0095a7 */ /* 0x000ea4000802007f */
[----:B--2---:R-:W-:Y:S05]  /*ecc0*/  @!P1 BRA `(.L_x_269) ;  /* 0xfffffffc00f09947 */ /* 0x004fea000383ffff */
[----:B------:R-:W-:Y:S05]  /*ecd0*/  BRA `(.L_x_290) ;  /* 0xfffffff000347947 */ /* 0x000fea000383ffff */
.L_x_278:
[----:B------:R-:W-:Y:S01]  /*ece0*/  BSSY B0, `(.L_x_291) ;  /* 0x0000006000007945 */ /* 0x000fe20003800000 */
[----:B------:R-:W-:-:S07]  /*ecf0*/  IMAD.MOV.U32 R2, RZ, RZ, -0x1 ;  /* 0xffffffffff027424 */ /* 0x000fce00078e00ff */
[----:B------:R-:W-:Y:S05]  /*ed00*/  WARPSYNC.COLLECTIVE R2, `(.L_x_292) ;  /* 0x00000000020c7348 */ /* 0x000fea0003c00000 */
[----:B------:R-:W-:Y:S02]  /*ed10*/  ELECT P1, UR62, PT ;  /* 0x00000000003e782f */ /* 0x000fe40003820000 */
[----:B------:R-:W-:Y:S01]  /*ed20*/  MOV R2, UR62 ;  /* 0x0000003e00027c02 */ /* 0x000fe20008000f00 */
[----:B------:R-:W-:Y:S10]  /*ed30*/  ENDCOLLECTIVE ;  /* 0x000000000000791b */ /* 0x000ff40003800000 */
.L_x_292:
[----:B------:R-:W-:Y:S05]  /*ed40*/  BSYNC B0 ;  /* 0x0000000000007941 */ /* 0x000fea0003800000 */
.L_x_291:
[----:B------:R-:W-:Y:S01]  /*ed50*/  PLOP3.LUT P0, PT, P1, PT, PT, 0x80, 0x0 ;  /* 0x000000000000781c */ /* 0x000fe20000f0f070 */
[----:B------:R-:W-:-:S12]  /*ed60*/  BRA `(.L_x_293) ;  /* 0xfffffff8009c7947 */ /* 0x000fd8000383ffff */
.L_x_282:
[----:B0-----:R0:W1:Y:S02]  /*ed70*/  SYNCS.PHASECHK.TRANS64.TRYWAIT P0, [R7+URZ], R2 ;  /* 0x00000002070075a7 */ /* 0x001064000800017f */
[----:B-1----:R-:W-:Y:S05]  /*ed80*/  @!P0 NANOSLEEP.SYNCS 0x989680 ;  /* 0x009896800000895d */ /* 0x002fea0003900000 */
[----:B------:R-:W1:Y:S02]  /*ed90*/  @!P0 SYNCS.PHASECHK.TRANS64 P0, [R7+URZ], R2 ;  /* 0x00000002070085a7 */ /* 0x000e64000800007f */
[----:B-1----:R-:W-:Y:S05]  /*eda0*/  @!P0 BRA `(.L_x_282) ;  /* 0xfffffffc00f08947 */ /* 0x002fea000383ffff */
[----:B------:R-:W-:Y:S05]  /*edb0*/  BRA `(.L_x_294) ;  /* 0xfffffff800e07947 */ /* 0x000fea000383ffff */
.L_x_283:
[----:B0-----:R0:W1:Y:S02]  /*edc0*/  SYNCS.PHASECHK.TRANS64.TRYWAIT P0, [R9+URZ], R4 ;  /* 0x00000004090075a7 */ /* 0x001064000800017f */
[----:B-1----:R-:W-:Y:S05]  /*edd0*/  @!P0 NANOSLEEP.SYNCS 0x989680 ;  /* 0x009896800000895d */ /* 0x002fea0003900000 */
[----:B------:R-:W1:Y:S02]  /*ede0*/  @!P0 SYNCS.PHASECHK.TRANS64 P0, [R9+URZ], R4 ;  /* 0x00000004090085a7 */ /* 0x000e64000800007f */
[----:B-1----:R-:W-:Y:S05]  /*edf0*/  @!P0 BRA `(.L_x_283) ;  /* 0xfffffffc00f08947 */ /* 0x002fea000383ffff */
[----:B------:R-:W-:Y:S05]  /*ee00*/  BRA `(.L_x_295) ;  /* 0xfffffff800f07947 */ /* 0x000fea000383ffff */
.L_x_284:
[----:B0-----:R0:W1:Y:S02]  /*ee10*/  SYNCS.PHASECHK.TRANS64.TRYWAIT P0, [R6+URZ], R5 ;  /* 0x00000005060075a7 */ /* 0x001064000800017f */
[----:B-1----:R-:W-:Y:S05]  /*ee20*/  @!P0 NANOSLEEP.SYNCS 0x989680 ;  /* 0x009896800000895d */ /* 0x002fea0003900000 */
[----:B------:R-:W1:Y:S02]  /*ee30*/  @!P0 SYNCS.PHASECHK.TRANS64 P0, [R6+URZ], R5 ;  /* 0x00000005060085a7 */ /* 0x000e64000800007f */
[----:B-1----:R-:W-:Y:S05]  /*ee40*/  @!P0 BRA `(.L_x_284) ;  /* 0xfffffffc00f08947 */ /* 0x002fea000383ffff */
[----:B------:R-:W-:Y:S05]  /*ee50*/  BRA `(.L_x_296) ;  /* 0xfffffffc00007947 */ /* 0x000fea000383ffff */
.L_x_285:
[----:B-1----:R1:W2:Y:S02]  /*ee60*/  SYNCS.PHASECHK.TRANS64.TRYWAIT P0, [R9+URZ], R4 ;  /* 0x00000004090075a7 */ /* 0x0022a4000800017f */
[----:B--2---:R-:W-:Y:S05]  /*ee70*/  @!P0 NANOSLEEP.SYNCS 0x989680 ;  /* 0x009896800000895d */ /* 0x004fea0003900000 */
[----:B------:R-:W2:Y:S02]  /*ee80*/  @!P0 SYNCS.PHASECHK.TRANS64 P0, [R9+URZ], R4 ;  /* 0x00000004090085a7 */ /* 0x000ea4000800007f */
[----:B--2---:R-:W-:Y:S05]  /*ee90*/  @!P0 BRA `(.L_x_285) ;  /* 0xfffffffc00f08947 */ /* 0x004fea000383ffff */
[----:B------:R-:W-:Y:S05]  /*eea0*/  BRA `(.L_x_297) ;  /* 0xfffffffc00087947 */ /* 0x000fea000383ffff */
.L_x_298:
[----:B------:R-:W-:-:S00]  /*eeb0*/  BRA `(.L_x_298) ;  /* 0xfffffffc00fc7947 */ /* 0x000fc0000383ffff */
[----:B------:R-:W-:-:S00]  /*eec0*/  NOP ;  /* 0x0000000000007918 */ /* 0x000fc00000000000 */
        /* <DEDUP_REMOVED lines=11> */
.L_x_299:


//--------------------- .nv.shared._ZN7cutlass13device_kernelINS_4gemm6kernel13GemmUniversalIN4cute5tupleIJiiiiEEENS1_10collective13CollectiveMmaINS1_37MainloopSm90TmaGmmaWarpSpecializedFP8ILi5ENS5_IJNS4_1CILi1EEESB_SB_EEENS1_35KernelTmaWarpSpecializedCooperativeEEENS5_IJNSA_ILi128EEENSA_ILi224EEESF_EEENS_12float_e4m3_tENS5_IJlSB_lEEESI_SJ_NS4_8TiledMMAINS4_8MMA_AtomIJNS4_4SM904GMMA30MMA_64x32x32_F32E4M3E4M3_SS_TNILNSN_7ScaleInE1ELSP_1EEEEEENS4_6LayoutINS5_IJNSA_ILi2EEESB_SB_EEENS5_IJSB_NSA_ILi0EEESV_EEEEENS5_IJNS4_10UnderscoreESY_SY_EEEEENS4_13SM90_TMA_LOADENS4_14ComposedLayoutINS4_7SwizzleILi3ELi4ELi3EEENS4_18smem_ptr_flag_bitsILi8EEENSS_INS5_IJNSA_ILi8EEESF_EEENS5_IJSF_SB_EEEEEEEvNS4_8identityES11_S1B_vS1C_EENS_8epilogue10collective6detail29Sm90TmaWarpSpecializedAdapterINS1F_15DefaultEpilogueISI_SJ_SJ_NS1E_6thread17LinearCombinationISI_Li1EffLNS1J_9ScaleType4KindE0ELNS_15FloatRoundStyleE2ESI_EENS1_15EpilogueDefaultEEEEEvvEEEEvNT_6ParamsE --------------------------
	.section	.nv.shared._ZN7cutlass13device_kernelINS_4gemm6kernel13GemmUniversalIN4cute5tupleIJiiiiEEENS1_10collective13CollectiveMmaINS1_37MainloopSm90TmaGmmaWarpSpecializedFP8ILi5ENS5_IJNS4_1CILi1EEESB_SB_EEENS1_35KernelTmaWarpSpecializedCooperativeEEENS5_IJNSA_ILi128EEENSA_ILi224EEESF_EEENS_12float_e4m3_tENS5_IJlSB_lEEESI_SJ_NS4_8TiledMMAINS4_8MMA_AtomIJNS4_4SM904GMMA30MMA_64x32x32_F32E4M3E4M3_SS_TNILNSN_7ScaleInE1ELSP_1EEEEEENS4_6LayoutINS5_IJNSA_ILi2EEESB_SB_EEENS5_IJSB_NSA_ILi0EEESV_EEEEENS5_IJNS4_10UnderscoreESY_SY_EEEEENS4_13SM90_TMA_LOADENS4_14ComposedLayoutINS4_7SwizzleILi3ELi4ELi3EEENS4_18smem_ptr_flag_bitsILi8EEENSS_INS5_IJNSA_ILi8EEESF_EEENS5_IJSF_SB_EEEEEEEvNS4_8identityES11_S1B_vS1C_EENS_8epilogue10collective6detail29Sm90TmaWarpSpecializedAdapterINS1F_15DefaultEpilogueISI_SJ_SJ_NS1E_6thread17LinearCombinationISI_Li1EffLNS1J_9ScaleType4KindE0ELNS_15FloatRoundStyleE2ESI_EENS1_15EpilogueDefaultEEEEEvvEEEEvNT_6ParamsE,"aw",@nobits
	.sectionflags	@""
	.align	16
	.zero		1024


//--------------------- .nv.shared.reserved.0     --------------------------
	.section	.nv.shared.reserved.0,"aw",@nobits
	.weak		__nv_reservedSMEM_offset_0_alias
	.size		__nv_reservedSMEM_offset_0_alias, 0, 0
	.other		__nv_reservedSMEM_offset_0_alias,@"STO_CUDA_RESERVED_SHARED STV_DEFAULT"
__nv_reservedSMEM_offset_0_alias:
	.zero		0


//--------------------- .nv.global                --------------------------
	.section	.nv.global,"aw",@nobits
.nv.global:
	.type		_ZN40_INTERNAL_4f922bda_4_k_cu_d6b69173_145924cute1_E,@object
	.size		_ZN40_INTERNAL_4f922bda_4_k_cu_d6b69173_145924cute1_E,(_ZN40_INTERNAL_4f922bda_4_k_cu_d6b69173_145924cuda3std3__45__cpo6cbeginE - _ZN40_INTERNAL_4f922bda_4_k_cu_d6b69173_145924cute1_E)
_ZN40_INTERNAL_4f922bda_4_k_cu_d6b69173_145924cute1_E:
	.zero		1
	.type		_ZN40_INTERNAL_4f922bda_4_k_cu_d6b69173_145924cuda3std3__45__cpo6cbeginE,@object
	.size		_ZN40_INTERNAL_4f922bda_4_k_cu_d6b69173_145924cuda3std3__45__cpo6cbeginE,(_ZN40_INTERNAL_4f922bda_4_k_cu_d6b69173_145924cuda3std3__48in_placeE - _ZN40_INTERNAL_4f922bda_4_k_cu_d6b69173_145924cuda3std3__45__cpo6cbeginE)
_ZN40_INTERNAL_4f922bda_4_k_cu_d6b69173_145924cuda3std3__45__cpo6cbeginE:
	.zero		1
	.type		_ZN40_INTERNAL_4f922bda_4_k_cu_d6b69173_145924cuda3std3__48in_placeE,@object
	.size		_ZN40_INTERNAL_4f922bda_4_k_cu_d6b69173_145924cuda3std3__48in_placeE,(_ZN40_INTERNAL_4f922bda_4_k_cu_d6b69173_145924cuda3std6ranges3__45__cpo9iter_moveE - _ZN40_INTERNAL_4f922bda_4_k_cu_d6b69173_145924cuda3std3__48in_placeE)
_ZN40_INTERNAL_4f922bda_4_k_cu_d6b69173_145924cuda3std3__48in_placeE:
	.zero		1
	.type		_ZN40_INTERNAL_4f922bda_4_k_cu_d6b69173_145924cuda3std6ranges3__45__cpo9iter_moveE,@object
	.size		_ZN40_INTERNAL_4f922bda_4_k_cu_d6b69173_145924cuda3std6ranges3__45__cpo9iter_moveE,(_ZN40_INTERNAL_4f922bda_4_k_cu_d6b69173_145924cuda3std3__45__cpo5beginE - _ZN40_INTERNAL_4f922bda_4_k_cu_d6b69173_145924cuda3std6ranges3__45__cpo9iter_moveE)
_ZN40_INTERNAL_4f922bda_4_k_cu_d6b69173_145924cuda3std6ranges3__45__cpo9iter_moveE:
	.zero		1
	.type		_ZN40_INTERNAL_4f922bda_4_k_cu_d6b69173_145924cuda3std3__45__cpo5beginE,@object
	.size		_ZN40_INTERNAL_4f922bda_4_k_cu_d6b69173_145924cuda3std3__45__cpo5beginE,(_ZN40_INTERNAL_4f922bda_4_k_cu_d6b69173_145924cuda3std3__442_GLOBAL__N__4f922bda_4_k_cu_d6b69173_145926ignoreE - _ZN40_INTERNAL_4f922bda_4_k_cu_d6b69173_145924cuda3std3__45__cpo5beginE)
_ZN40_INTERNAL_4f922bda_4_k_cu_d6b69173_145924cuda3std3__45__cpo5beginE:
	.zero		1
	.type		_ZN40_INTERNAL_4f922bda_4_k_cu_d6b69173_145924cuda3std3__442_GLOBAL__N__4f922bda_4_k_cu_d6b69173_145926ignoreE,@object
	.size		_ZN40_INTERNAL_4f922bda_4_k_cu_d6b69173_145924cuda3std3__442_GLOBAL__N__4f922bda_4_k_cu_d6b69173_145926ignoreE,(_ZN40_INTERNAL_4f922bda_4_k_cu_d6b69173_145924cute7productE - _ZN40_INTERNAL_4f922bda_4_k_cu_d6b69173_145924cuda3std3__442_GLOBAL__N__4f922bda_4_k_cu_d6b69173_145926ignoreE)
_ZN40_INTERNAL_4f922bda_4_k_cu_d6b69173_145924cuda3std3__442_GLOBAL__N__4f922bda_4_k_cu_d6b69173_145926ignoreE:
	.zero		1
	.type		_ZN40_INTERNAL_4f922bda_4_k_cu_d6b69173_145924cute7productE,@object
	.size		_ZN40_INTERNAL_4f922bda_4_k_cu_d6b69173_145924cute7productE,(_ZN40_INTERNAL_4f922bda_4_k_cu_d6b69173_145924cuda3std3__45__cpo3endE - _ZN40_INTERNAL_4f922bda_4_k_cu_d6b69173_145924cute7productE)
_ZN40_INTERNAL_4f922bda_4_k_cu_d6b69173_145924cute7productE:
	.zero		1
	.type		_ZN40_INTERNAL_4f922bda_4_k_cu_d6b69173_145924cuda3std3__45__cpo3endE,@object
	.size		_ZN40_INTERNAL_4f922bda_4_k_cu_d6b69173_145924cuda3std3__45__cpo3endE,(_ZN40_INTERNAL_4f922bda_4_k_cu_d6b69173_145924cuda3std3__419piecewise_constructE - _ZN40_INTERNAL_4f922bda_4_k_cu_d6b69173_145924cuda3std3__45__cpo3endE)
_ZN40_INTERNAL_4f922bda_4_k_cu_d6b69173_145924cuda3std3__45__cpo3endE:
	.zero		1
	.type		_ZN40_INTERNAL_4f922bda_4_k_cu_d6b69173_145924cuda3std3__419piecewise_constructE,@object
	.size		_ZN40_INTERNAL_4f922bda_4_k_cu_d6b69173_145924cuda3std3__419piecewise_constructE,(_ZN40_INTERNAL_4f922bda_4_k_cu_d6b69173_145924cuda3std3__45__cpo4cendE - _ZN40_INTERNAL_4f922bda_4_k_cu_d6b69173_145924cuda3std3__419piecewise_constructE)
_ZN40_INTERNAL_4f922bda_4_k_cu_d6b69173_145924cuda3std3__419piecewise_constructE:
	.zero		1
	.type		_ZN40_INTERNAL_4f922bda_4_k_cu_d6b69173_145924cuda3std3__45__cpo4cendE,@object
	.size		_ZN40_INTERNAL_4f922bda_4_k_cu_d6b69173_145924cuda3std3__45__cpo4cendE,(_ZN40_INTERNAL_4f922bda_4_k_cu_d6b69173_145924cuda3std6ranges3__45__cpo4swapE - _ZN40_INTERNAL_4f922bda_4_k_cu_d6b69173_145924cuda3std3__45__cpo4cendE)
_ZN40_INTERNAL_4f922bda_4_k_cu_d6b69173_145924cuda3std3__45__cpo4cendE:
	.zero		1
	.type		_ZN40_INTERNAL_4f922bda_4_k_cu_d6b69173_145924cuda3std6ranges3__45__cpo4swapE,@object
	.size		_ZN40_INTERNAL_4f922bda_4_k_cu_d6b69173_145924cuda3std6ranges3__45__cpo4swapE,(.L_7 - _ZN40_INTERNAL_4f922bda_4_k_cu_d6b69173_145924cuda3std6ranges3__45__cpo4swapE)
_ZN40_INTERNAL_4f922bda_4_k_cu_d6b69173_145924cuda3std6ranges3__45__cpo4swapE:
	.zero		1
.L_7:


//--------------------- .nv.constant0._ZN7cutlass13device_kernelINS_4gemm6kernel13GemmUniversalIN4cute5tupleIJiiiiEEENS1_10collective13CollectiveMmaINS1_37MainloopSm90TmaGmmaWarpSpecializedFP8ILi5ENS5_IJNS4_1CILi1EEESB_SB_EEENS1_35KernelTmaWarpSpecializedCooperativeEEENS5_IJNSA_ILi128EEENSA_ILi224EEESF_EEENS_12float_e4m3_tENS5_IJlSB_lEEESI_SJ_NS4_8TiledMMAINS4_8MMA_AtomIJNS4_4SM904GMMA30MMA_64x32x32_F32E4M3E4M3_SS_TNILNSN_7ScaleInE1ELSP_1EEEEEENS4_6LayoutINS5_IJNSA_ILi2EEESB_SB_EEENS5_IJSB_NSA_ILi0EEESV_EEEEENS5_IJNS4_10UnderscoreESY_SY_EEEEENS4_13SM90_TMA_LOADENS4_14ComposedLayoutINS4_7SwizzleILi3ELi4ELi3EEENS4_18smem_ptr_flag_bitsILi8EEENSS_INS5_IJNSA_ILi8EEESF_EEENS5_IJSF_SB_EEEEEEEvNS4_8identityES11_S1B_vS1C_EENS_8epilogue10collective6detail29Sm90TmaWarpSpecializedAdapterINS1F_15DefaultEpilogueISI_SJ_SJ_NS1E_6thread17LinearCombinationISI_Li1EffLNS1J_9ScaleType4KindE0ELNS_15FloatRoundStyleE2ESI_EENS1_15EpilogueDefaultEEEEEvvEEEEvNT_6ParamsE --------------------------
	.section	.nv.constant0._ZN7cutlass13device_kernelINS_4gemm6kernel13GemmUniversalIN4cute5tupleIJiiiiEEENS1_10collective13CollectiveMmaINS1_37MainloopSm90TmaGmmaWarpSpecializedFP8ILi5ENS5_IJNS4_1CILi1EEESB_SB_EEENS1_35KernelTmaWarpSpecializedCooperativeEEENS5_IJNSA_ILi128EEENSA_ILi224EEESF_EEENS_12float_e4m3_tENS5_IJlSB_lEEESI_SJ_NS4_8TiledMMAINS4_8MMA_AtomIJNS4_4SM904GMMA30MMA_64x32x32_F32E4M3E4M3_SS_TNILNSN_7ScaleInE1ELSP_1EEEEEENS4_6LayoutINS5_IJNSA_ILi2EEESB_SB_EEENS5_IJSB_NSA_ILi0EEESV_EEEEENS5_IJNS4_10UnderscoreESY_SY_EEEEENS4_13SM90_TMA_LOADENS4_14ComposedLayoutINS4_7SwizzleILi3ELi4ELi3EEENS4_18smem_ptr_flag_bitsILi8EEENSS_INS5_IJNSA_ILi8EEESF_EEENS5_IJSF_SB_EEEEEEEvNS4_8identityES11_S1B_vS1C_EENS_8epilogue10collective6detail29Sm90TmaWarpSpecializedAdapterINS1F_15DefaultEpilogueISI_SJ_SJ_NS1E_6thread17LinearCombinationISI_Li1EffLNS1J_9ScaleType4KindE0ELNS_15FloatRoundStyleE2ESI_EENS1_15EpilogueDefaultEEEEEvvEEEEvNT_6ParamsE,"a",@progbits
	.sectionflags	@""
	.align	4
.nv.constant0._ZN7cutlass13device_kernelINS_4gemm6kernel13GemmUniversalIN4cute5tupleIJiiiiEEENS1_10collective13CollectiveMmaINS1_37MainloopSm90TmaGmmaWarpSpecializedFP8ILi5ENS5_IJNS4_1CILi1EEESB_SB_EEENS1_35KernelTmaWarpSpecializedCooperativeEEENS5_IJNSA_ILi128EEENSA_ILi224EEESF_EEENS_12float_e4m3_tENS5_IJlSB_lEEESI_SJ_NS4_8TiledMMAINS4_8MMA_AtomIJNS4_4SM904GMMA30MMA_64x32x32_F32E4M3E4M3_SS_TNILNSN_7ScaleInE1ELSP_1EEEEEENS4_6LayoutINS5_IJNSA_ILi2EEESB_SB_EEENS5_IJSB_NSA_ILi0EEESV_EEEEENS5_IJNS4_10UnderscoreESY_SY_EEEEENS4_13SM90_TMA_LOADENS4_14ComposedLayoutINS4_7SwizzleILi3ELi4ELi3EEENS4_18smem_ptr_flag_bitsILi8EEENSS_INS5_IJNSA_ILi8EEESF_EEENS5_IJSF_SB_EEEEEEEvNS4_8identityES11_S1B_vS1C_EENS_8epilogue10collective6detail29Sm90TmaWarpSpecializedAdapterINS1F_15DefaultEpilogueISI_SJ_SJ_NS1E_6thread17LinearCombinationISI_Li1EffLNS1J_9ScaleType4KindE0ELNS_15FloatRoundStyleE2ESI_EENS1_15EpilogueDefaultEEEEEvvEEEEvNT_6ParamsE:
	.zero		1664


//--------------------- SYMBOLS --------------------------

	.type		.nv.reservedSmem.offset0,@object
	.size		.nv.reservedSmem.offset0,0x4
